// auto-generated by cutlass_sweep.conv — config: {"arch": "sm_100", "cluster_m": 2, "cluster_n": 1, "conv_kind": "fprop", "dtype": "e4m3", "ndim": 3, "tile_k": 64, "tile_m": 64, "tile_n": 128}
#include "cutlass/cutlass.h"
#include "cute/tensor.hpp"
#include "cutlass/kernel_hardware_info.hpp"
#include "cutlass/conv/convolution.h"
#include "cutlass/conv/dispatch_policy.hpp"
#include "cutlass/conv/collective/collective_builder.hpp"
#include "cutlass/conv/kernel/conv_universal.hpp"
#include "cutlass/conv/device/conv_universal_adapter.hpp"
#include "cutlass/epilogue/collective/collective_builder.hpp"

using namespace cute;
using Elem = cutlass::float_e4m3_t;
using Acc  = float;
using LayoutAB = cutlass::layout::TensorNDHWC;
using LayoutC  = cutlass::layout::TensorNDHWC;
constexpr auto ConvOp = cutlass::conv::Operator::kFprop;
using TileShape    = Shape<_64, _128, Shape<_64>>;
using ClusterShape = Shape<_2, _1, _1>;

using CollectiveEpilogue = typename cutlass::epilogue::collective::CollectiveBuilder<
    cutlass::arch::Sm100, cutlass::arch::OpClassTensorOp,
    TileShape, ClusterShape,
    cutlass::epilogue::collective::EpilogueTileAuto,
    Acc, Acc,
    Elem, LayoutC, 128 / cutlass::sizeof_bits<Elem>::value,
    Elem, LayoutC, 128 / cutlass::sizeof_bits<Elem>::value,
    cutlass::epilogue::collective::EpilogueScheduleAuto
  >::CollectiveOp;

using CollectiveMainloop = typename cutlass::conv::collective::CollectiveBuilder<
    cutlass::arch::Sm100, cutlass::arch::OpClassTensorOp, ConvOp,
    Elem, LayoutAB, 128 / cutlass::sizeof_bits<Elem>::value,
    Elem, LayoutAB, 128 / cutlass::sizeof_bits<Elem>::value,
    Acc,
    TileShape, ClusterShape,
    cutlass::conv::collective::StageCountAutoCarveout<
        static_cast<int>(sizeof(typename CollectiveEpilogue::SharedStorage))>,
    cutlass::conv::collective::KernelScheduleAuto
  >::CollectiveOp;

using ProblemShape = cutlass::conv::ConvProblemShape<
    ConvOp, CollectiveMainloop::DispatchPolicy::NumSpatialDimensions>;
using ConvKernel = cutlass::conv::kernel::ConvUniversal<
    ProblemShape, CollectiveMainloop, CollectiveEpilogue>;
using Conv = cutlass::conv::device::ConvUniversalAdapter<ConvKernel>;

auto* _anchor = &cutlass::device_kernel<ConvKernel>;


// ===== COMPILED SASS (sm_100a) =====

	.target	sm_100a

	.elftype	@"ET_EXEC"


//--------------------- .note.nv.tkinfo           --------------------------
	.section	.note.nv.tkinfo,"",@"SHT_NOTE"
	.sectionflags	@"SHF_NOTE_NV_TKINFO"
	.tkinfo
        /*0018*/ 	.word	0x00000002
        /*0030*/ 	.string	""
        /*0030*/ 	.string	"ptxas"
        /*0030*/ 	.string	"Cuda compilation tools, release 13.0, V13.0.88"
        /*0030*/ 	.string	"Build cuda_13.0.r13.0/compiler.36424714_0"
        /*0030*/ 	.string	"-arch sm_100a -m 64 "



//--------------------- .note.nv.cuinfo           --------------------------
	.section	.note.nv.cuinfo,"",@"SHT_NOTE"
	.sectionflags	@"SHF_NOTE_NV_CUINFO"
        /*0018*/ 	.short	0x0002
        /*001a*/ 	.short	0x0064
        /*001c*/ 	.short	0x0082
	.zero		2


//--------------------- .nv.info                  --------------------------
	.section	.nv.info,"",@"SHT_CUDA_INFO"
	.align	4


	//----- nvinfo : EIATTR_REGCOUNT
	.align		4
        /*0000*/ 	.byte	0x04, 0x2f
        /*0002*/ 	.short	(.L_19 - .L_18)
	.align		4
.L_18:
        /*0004*/ 	.word	index@(_ZN7cutlass13device_kernelINS_4conv6kernel13ConvUniversalINS1_16ConvProblemShapeILNS1_8OperatorE0ELi3EEENS1_10collective14CollectiveConvINS1_47MainloopSm100TmaUmmaWarpSpecializedImplicitGemmILS5_0ELi17ELi3ELi1ELi2EN4cute5tupleIJNSA_1CILi2EEENSC_ILi1EEESE_EEEEENSB_IJNSC_ILi64EEENSC_ILi128EEENSB_IJSH_EEEEEENS_12float_e4m3_tESL_NSA_8TiledMMAINSA_8MMA_AtomIJNSA_10MMA_TraitsINSA_19SM100_MMA_F8F6F4_SSEJSL_SL_fSH_SI_NSA_17integral_constantINSA_4UMMA5MajorELSS_0EEEST_NSQ_INSR_7ScaleInELSU_0EEESV_EEEEEENSA_6LayoutINSB_IJSE_SE_SE_EEENSB_IJNSC_ILi0EEES10_S10_EEEEENSB_IJNSA_10UnderscoreES13_S13_EEEEENS7_6detail27Sm100ImplicitGemmTileTraitsINSA_20SM90_TMA_LOAD_IM2COLENSA_14ComposedLayoutINSA_7SwizzleILi2ELi4ELi3EEENSA_18smem_ptr_flag_bitsILi8EEENSY_INSB_IJNSC_ILi8EEESH_EEENSB_IJSH_SE_EEEEEEEvEENS17_INSA_23SM90_TMA_LOAD_MULTICASTES1I_vEEEENS_8epilogue10collective18CollectiveEpilogueINS1N_23Sm100TmaWarpSpecializedILi2ELi2ELi32ELb0ELb0EEEJSK_NSB_IJNSY_ISH_SE_EES1S_EEESL_NSB_IJNSB_IJllllEEESE_S10_EEESL_S1V_NS1N_6fusion15FusionCallbacksIS1R_NS1W_17LinearCombinationISL_fSL_fLNS_15FloatRoundStyleE2EEESK_S1T_JEEENSA_5SM1004TMEM4LOAD26SM100_TMEM_LOAD_16dp32b32xES18_S1I_NSA_39AutoVectorizingCopyWithAssumedAlignmentILi128EEENSA_21SM90_TMA_STORE_IM2COLES1I_S27_S27_EEEvvEEEEvNT_6ParamsE)
        /*0008*/ 	.word	0x0000007d


	//----- nvinfo : EIATTR_FRAME_SIZE
	.align		4
.L_19:
        /*000c*/ 	.byte	0x04, 0x11
        /*000e*/ 	.short	(.L_21 - .L_20)
	.align		4
.L_20:
        /*0010*/ 	.word	index@($__internal_2_$__cuda_sm10x_tcgen05_guardrail_trap_unallocated_columns_being_dealloced)
        /*0014*/ 	.word	0x00000008


	//----- nvinfo : EIATTR_FRAME_SIZE
	.align		4
.L_21:
        /*0018*/ 	.byte	0x04, 0x11
        /*001a*/ 	.short	(.L_23 - .L_22)
	.align		4
.L_22:
        /*001c*/ 	.word	index@($__internal_1_$__cuda_sm10x_tcgen05_guardrail_trap_phase_invalid_during_alloc)
        /*0020*/ 	.word	0x00000008


	//----- nvinfo : EIATTR_FRAME_SIZE
	.align		4
.L_23:
        /*0024*/ 	.byte	0x04, 0x11
        /*0026*/ 	.short	(.L_25 - .L_24)
	.align		4
.L_24:
        /*0028*/ 	.word	index@($__internal_0_$__cuda_sm10x_tcgen05_guardrail_trap_col_being_dealloced_not_returned_by_alloc)
        /*002c*/ 	.word	0x00000008


	//----- nvinfo : EIATTR_FRAME_SIZE
	.align		4
.L_25:
        /*0030*/ 	.byte	0x04, 0x11
        /*0032*/ 	.short	(.L_27 - .L_26)
	.align		4
.L_26:
        /*0034*/ 	.word	index@(_ZN7cutlass13device_kernelINS_4conv6kernel13ConvUniversalINS1_16ConvProblemShapeILNS1_8OperatorE0ELi3EEENS1_10collective14CollectiveConvINS1_47MainloopSm100TmaUmmaWarpSpecializedImplicitGemmILS5_0ELi17ELi3ELi1ELi2EN4cute5tupleIJNSA_1CILi2EEENSC_ILi1EEESE_EEEEENSB_IJNSC_ILi64EEENSC_ILi128EEENSB_IJSH_EEEEEENS_12float_e4m3_tESL_NSA_8TiledMMAINSA_8MMA_AtomIJNSA_10MMA_TraitsINSA_19SM100_MMA_F8F6F4_SSEJSL_SL_fSH_SI_NSA_17integral_constantINSA_4UMMA5MajorELSS_0EEEST_NSQ_INSR_7ScaleInELSU_0EEESV_EEEEEENSA_6LayoutINSB_IJSE_SE_SE_EEENSB_IJNSC_ILi0EEES10_S10_EEEEENSB_IJNSA_10UnderscoreES13_S13_EEEEENS7_6detail27Sm100ImplicitGemmTileTraitsINSA_20SM90_TMA_LOAD_IM2COLENSA_14ComposedLayoutINSA_7SwizzleILi2ELi4ELi3EEENSA_18smem_ptr_flag_bitsILi8EEENSY_INSB_IJNSC_ILi8EEESH_EEENSB_IJSH_SE_EEEEEEEvEENS17_INSA_23SM90_TMA_LOAD_MULTICASTES1I_vEEEENS_8epilogue10collective18CollectiveEpilogueINS1N_23Sm100TmaWarpSpecializedILi2ELi2ELi32ELb0ELb0EEEJSK_NSB_IJNSY_ISH_SE_EES1S_EEESL_NSB_IJNSB_IJllllEEESE_S10_EEESL_S1V_NS1N_6fusion15FusionCallbacksIS1R_NS1W_17LinearCombinationISL_fSL_fLNS_15FloatRoundStyleE2EEESK_S1T_JEEENSA_5SM1004TMEM4LOAD26SM100_TMEM_LOAD_16dp32b32xES18_S1I_NSA_39AutoVectorizingCopyWithAssumedAlignmentILi128EEENSA_21SM90_TMA_STORE_IM2COLES1I_S27_S27_EEEvvEEEEvNT_6ParamsE)
        /*0038*/ 	.word	0x00000008


	//----- nvinfo : EIATTR_MIN_STACK_SIZE
	.align		4
.L_27:
        /*003c*/ 	.byte	0x04, 0x12
        /*003e*/ 	.short	(.L_29 - .L_28)
	.align		4
.L_28:
        /*0040*/ 	.word	index@(_ZN7cutlass13device_kernelINS_4conv6kernel13ConvUniversalINS1_16ConvProblemShapeILNS1_8OperatorE0ELi3EEENS1_10collective14CollectiveConvINS1_47MainloopSm100TmaUmmaWarpSpecializedImplicitGemmILS5_0ELi17ELi3ELi1ELi2EN4cute5tupleIJNSA_1CILi2EEENSC_ILi1EEESE_EEEEENSB_IJNSC_ILi64EEENSC_ILi128EEENSB_IJSH_EEEEEENS_12float_e4m3_tESL_NSA_8TiledMMAINSA_8MMA_AtomIJNSA_10MMA_TraitsINSA_19SM100_MMA_F8F6F4_SSEJSL_SL_fSH_SI_NSA_17integral_constantINSA_4UMMA5MajorELSS_0EEEST_NSQ_INSR_7ScaleInELSU_0EEESV_EEEEEENSA_6LayoutINSB_IJSE_SE_SE_EEENSB_IJNSC_ILi0EEES10_S10_EEEEENSB_IJNSA_10UnderscoreES13_S13_EEEEENS7_6detail27Sm100ImplicitGemmTileTraitsINSA_20SM90_TMA_LOAD_IM2COLENSA_14ComposedLayoutINSA_7SwizzleILi2ELi4ELi3EEENSA_18smem_ptr_flag_bitsILi8EEENSY_INSB_IJNSC_ILi8EEESH_EEENSB_IJSH_SE_EEEEEEEvEENS17_INSA_23SM90_TMA_LOAD_MULTICASTES1I_vEEEENS_8epilogue10collective18CollectiveEpilogueINS1N_23Sm100TmaWarpSpecializedILi2ELi2ELi32ELb0ELb0EEEJSK_NSB_IJNSY_ISH_SE_EES1S_EEESL_NSB_IJNSB_IJllllEEESE_S10_EEESL_S1V_NS1N_6fusion15FusionCallbacksIS1R_NS1W_17LinearCombinationISL_fSL_fLNS_15FloatRoundStyleE2EEESK_S1T_JEEENSA_5SM1004TMEM4LOAD26SM100_TMEM_LOAD_16dp32b32xES18_S1I_NSA_39AutoVectorizingCopyWithAssumedAlignmentILi128EEENSA_21SM90_TMA_STORE_IM2COLES1I_S27_S27_EEEvvEEEEvNT_6ParamsE)
        /*0044*/ 	.word	0x00000008
.L_29:


//--------------------- .nv.compat                --------------------------
	.section	.nv.compat,"",@"SHT_CUDA_COMPAT_INFO"
	.align	4
        /*0000*/ 	.byte	0x02, 0x09, 0x01, 0x00, 0x02, 0x02, 0x02, 0x00, 0x02, 0x05, 0x05, 0x00, 0x03, 0x07, 0x01, 0x01
        /*0010*/ 	.byte	0x02, 0x03, 0x01, 0x00, 0x02, 0x06, 0x01, 0x00, 0x04, 0x0b, 0x08, 0x00, 0x09, 0x00, 0x00, 0x00
        /*0020*/ 	.byte	0x00, 0x00, 0x00, 0x00


//--------------------- .nv.info._ZN7cutlass13device_kernelINS_4conv6kernel13ConvUniversalINS1_16ConvProblemShapeILNS1_8OperatorE0ELi3EEENS1_10collective14CollectiveConvINS1_47MainloopSm100TmaUmmaWarpSpecializedImplicitGemmILS5_0ELi17ELi3ELi1ELi2EN4cute5tupleIJNSA_1CILi2EEENSC_ILi1EEESE_EEEEENSB_IJNSC_ILi64EEENSC_ILi128EEENSB_IJSH_EEEEEENS_12float_e4m3_tESL_NSA_8TiledMMAINSA_8MMA_AtomIJNSA_10MMA_TraitsINSA_19SM100_MMA_F8F6F4_SSEJSL_SL_fSH_SI_NSA_17integral_constantINSA_4UMMA5MajorELSS_0EEEST_NSQ_INSR_7ScaleInELSU_0EEESV_EEEEEENSA_6LayoutINSB_IJSE_SE_SE_EEENSB_IJNSC_ILi0EEES10_S10_EEEEENSB_IJNSA_10UnderscoreES13_S13_EEEEENS7_6detail27Sm100ImplicitGemmTileTraitsINSA_20SM90_TMA_LOAD_IM2COLENSA_14ComposedLayoutINSA_7SwizzleILi2ELi4ELi3EEENSA_18smem_ptr_flag_bitsILi8EEENSY_INSB_IJNSC_ILi8EEESH_EEENSB_IJSH_SE_EEEEEEEvEENS17_INSA_23SM90_TMA_LOAD_MULTICASTES1I_vEEEENS_8epilogue10collective18CollectiveEpilogueINS1N_23Sm100TmaWarpSpecializedILi2ELi2ELi32ELb0ELb0EEEJSK_NSB_IJNSY_ISH_SE_EES1S_EEESL_NSB_IJNSB_IJllllEEESE_S10_EEESL_S1V_NS1N_6fusion15FusionCallbacksIS1R_NS1W_17LinearCombinationISL_fSL_fLNS_15FloatRoundStyleE2EEESK_S1T_JEEENSA_5SM1004TMEM4LOAD26SM100_TMEM_LOAD_16dp32b32xES18_S1I_NSA_39AutoVectorizingCopyWithAssumedAlignmentILi128EEENSA_21SM90_TMA_STORE_IM2COLES1I_S27_S27_EEEvvEEEEvNT_6ParamsE --------------------------
	.section	.nv.info._ZN7cutlass13device_kernelINS_4conv6kernel13ConvUniversalINS1_16ConvProblemShapeILNS1_8OperatorE0ELi3EEENS1_10collective14CollectiveConvINS1_47MainloopSm100TmaUmmaWarpSpecializedImplicitGemmILS5_0ELi17ELi3ELi1ELi2EN4cute5tupleIJNSA_1CILi2EEENSC_ILi1EEESE_EEEEENSB_IJNSC_ILi64EEENSC_ILi128EEENSB_IJSH_EEEEEENS_12float_e4m3_tESL_NSA_8TiledMMAINSA_8MMA_AtomIJNSA_10MMA_TraitsINSA_19SM100_MMA_F8F6F4_SSEJSL_SL_fSH_SI_NSA_17integral_constantINSA_4UMMA5MajorELSS_0EEEST_NSQ_INSR_7ScaleInELSU_0EEESV_EEEEEENSA_6LayoutINSB_IJSE_SE_SE_EEENSB_IJNSC_ILi0EEES10_S10_EEEEENSB_IJNSA_10UnderscoreES13_S13_EEEEENS7_6detail27Sm100ImplicitGemmTileTraitsINSA_20SM90_TMA_LOAD_IM2COLENSA_14ComposedLayoutINSA_7SwizzleILi2ELi4ELi3EEENSA_18smem_ptr_flag_bitsILi8EEENSY_INSB_IJNSC_ILi8EEESH_EEENSB_IJSH_SE_EEEEEEEvEENS17_INSA_23SM90_TMA_LOAD_MULTICASTES1I_vEEEENS_8epilogue10collective18CollectiveEpilogueINS1N_23Sm100TmaWarpSpecializedILi2ELi2ELi32ELb0ELb0EEEJSK_NSB_IJNSY_ISH_SE_EES1S_EEESL_NSB_IJNSB_IJllllEEESE_S10_EEESL_S1V_NS1N_6fusion15FusionCallbacksIS1R_NS1W_17LinearCombinationISL_fSL_fLNS_15FloatRoundStyleE2EEESK_S1T_JEEENSA_5SM1004TMEM4LOAD26SM100_TMEM_LOAD_16dp32b32xES18_S1I_NSA_39AutoVectorizingCopyWithAssumedAlignmentILi128EEENSA_21SM90_TMA_STORE_IM2COLES1I_S27_S27_EEEvvEEEEvNT_6ParamsE,"",@"SHT_CUDA_INFO"
	.sectionflags	@""
	.align	4


	//----- nvinfo : EIATTR_CUDA_API_VERSION
	.align		4
        /*0000*/ 	.byte	0x04, 0x37
        /*0002*/ 	.short	(.L_31 - .L_30)
.L_30:
        /*0004*/ 	.word	0x00000082


	//----- nvinfo : EIATTR_KPARAM_INFO
	.align		4
.L_31:
        /*0008*/ 	.byte	0x04, 0x17
        /*000a*/ 	.short	(.L_33 - .L_32)
.L_32:
        /*000c*/ 	.word	0x00000000
        /*0010*/ 	.short	0x0000
        /*0012*/ 	.short	0x0000
        /*0014*/ 	.byte	0x00, 0xf0, 0x01, 0x24


	//----- nvinfo : EIATTR_AT_ENTRY_FRAGMENTS
	.align		4
.L_33:
        /*0018*/ 	.byte	0x04, 0x4f
        /*001a*/ 	.short	(.L_35 - .L_34)


	//   ....[0]....
.L_34:
        /*001c*/ 	.word	0x00000006


	//----- nvinfo : EIATTR_RESERVED_SMEM_USED
	.align		4
.L_35:
        /*0020*/ 	.byte	0x01, 0x41
	.zero		2


	//----- nvinfo : EIATTR_SPARSE_MMA_MASK
	.align		4
        /*0024*/ 	.byte	0x03, 0x50
        /*0026*/ 	.short	0x0000


	//----- nvinfo : EIATTR_TCGEN05_1CTA_USED
	.align		4
        /*0028*/ 	.byte	0x01, 0x51
	.zero		2


	//----- nvinfo : EIATTR_MAXREG_COUNT
	.align		4
        /*002c*/ 	.byte	0x03, 0x1b
        /*002e*/ 	.short	0x00ff


	//----- nvinfo : EIATTR_NUM_BARRIERS
	.align		4
        /*0030*/ 	.byte	0x02, 0x4c
        /*0032*/ 	.byte	0x07
	.zero		1


	//----- nvinfo : EIATTR_EXTERNS
	.align		4
        /*0034*/ 	.byte	0x04, 0x0f
        /*0036*/ 	.short	(.L_37 - .L_36)


	//   ....[0]....
	.align		4
.L_36:
        /*0038*/ 	.word	index@(__assertfail)


	//----- nvinfo : EIATTR_MERCURY_ISA_VERSION
	.align		4
.L_37:
        /*003c*/ 	.byte	0x03, 0x5f
        /*003e*/ 	.short	0x0101


	//----- nvinfo : EIATTR_INT_WARP_WIDE_INSTR_OFFSETS
	.align		4
        /*0040*/ 	.byte	0x04, 0x31
        /*0042*/ 	.short	(.L_39 - .L_38)


	//   ....[0]....
.L_38:
        /*0044*/ 	.word	0x00004610


	//   ....[1]....
        /*0048*/ 	.word	0x00004630


	//   ....[2]....
        /*004c*/ 	.word	0x00004660


	//   ....[3]....
        /*0050*/ 	.word	0x000053a0


	//   ....[4]....
        /*0054*/ 	.word	0x00005430


	//   ....[5]....
        /*0058*/ 	.word	0x00005530


	//   ....[6]....
        /*005c*/ 	.word	0x00005650


	//----- nvinfo : EIATTR_COOP_GROUP_MASK_REGIDS
	.align		4
.L_39:
        /*0060*/ 	.byte	0x04, 0x29
        /*0062*/ 	.short	(.L_41 - .L_40)


	//   ....[0]....
.L_40:
        /*0064*/ 	.word	0xffffffff


	//   ....[1]....
        /*0068*/ 	.word	0xffffffff


	//   ....[2]....
        /*006c*/ 	.word	0xffffffff


	//   ....[3]....
        /*0070*/ 	.word	0xffffffff


	//   ....[4]....
        /*0074*/ 	.word	0xffffffff


	//   ....[5]....
        /*0078*/ 	.word	0xffffffff


	//   ....[6]....
        /*007c*/ 	.word	0xffffffff


	//   ....[7]....
        /*0080*/ 	.word	0xffffffff


	//   ....[8]....
        /*0084*/ 	.word	0xffffffff


	//   ....[9]....
        /*0088*/ 	.word	0xffffffff


	//   ....[10]....
        /*008c*/ 	.word	0xffffffff


	//   ....[11]....
        /*0090*/ 	.word	0xffffffff


	//   ....[12]....
        /*0094*/ 	.word	0xffffffff


	//----- nvinfo : EIATTR_COOP_GROUP_INSTR_OFFSETS
	.align		4
.L_41:
        /*0098*/ 	.byte	0x04, 0x28
        /*009a*/ 	.short	(.L_43 - .L_42)


	//   ....[0]....
.L_42:
        /*009c*/ 	.word	0x00000090


	//   ....[1]....
        /*00a0*/ 	.word	0x00000500


	//   ....[2]....
        /*00a4*/ 	.word	0x00000860


	//   ....[3]....
        /*00a8*/ 	.word	0x000009c0


	//   ....[4]....
        /*00ac*/ 	.word	0x00000ac0


	//   ....[5]....
        /*00b0*/ 	.word	0x00000c10


	//   ....[6]....
        /*00b4*/ 	.word	0x00000e10


	//   ....[7]....
        /*00b8*/ 	.word	0x000026c0


	//   ....[8]....
        /*00bc*/ 	.word	0x00003a20


	//   ....[9]....
        /*00c0*/ 	.word	0x00003c30


	//   ....[10]....
        /*00c4*/ 	.word	0x00003c60


	//   ....[11]....
        /*00c8*/ 	.word	0x000044f0


	//   ....[12]....
        /*00cc*/ 	.word	0x00004730


	//----- nvinfo : EIATTR_VRC_CTA_INIT_COUNT
	.align		4
.L_43:
        /*00d0*/ 	.byte	0x02, 0x4a
        /*00d2*/ 	.byte	0x80
	.zero		1


	//----- nvinfo : EIATTR_SYSCALL_OFFSETS
	.align		4
        /*00d4*/ 	.byte	0x04, 0x46
        /*00d6*/ 	.short	(.L_45 - .L_44)


	//   ....[0]....
.L_44:
        /*00d8*/ 	.word	0x00006230


	//   ....[1]....
        /*00dc*/ 	.word	0x00006370


	//   ....[2]....
        /*00e0*/ 	.word	0x00006d50


	//   ....[3]....
        /*00e4*/ 	.word	0x00007b20


	//----- nvinfo : EIATTR_MBARRIER_INSTR_OFFSETS
	.align		4
.L_45:
        /*00e8*/ 	.byte	0x04, 0x39
        /*00ea*/ 	.short	(.L_47 - .L_46)


	//   ....[0]....
.L_46:
        /*00ec*/ 	.word	0x00000620
        /*00f0*/ 	.word	0x000000ff
        /*00f4*/ 	.word	0x00000000
        /*00f8*/ 	.short	0x0100
        /*00fa*/ 	.byte	0x04
	.zero		1


	//   ....[1]....
        /*00fc*/ 	.word	0x00000630
        /*0100*/ 	.word	0x000000ff
        /*0104*/ 	.word	0x00000088
        /*0108*/ 	.short	0x0100
        /*010a*/ 	.byte	0x04
	.zero		1


	//   ....[2]....
        /*010c*/ 	.word	0x00000640
        /*0110*/ 	.word	0x000000ff
        /*0114*/ 	.word	0x00000008
        /*0118*/ 	.short	0x0100
        /*011a*/ 	.byte	0x04
	.zero		1


	//   ....[3]....
        /*011c*/ 	.word	0x00000650
        /*0120*/ 	.word	0x000000ff
        /*0124*/ 	.word	0x00000090
        /*0128*/ 	.short	0x0100
        /*012a*/ 	.byte	0x04
	.zero		1


	//   ....[4]....
        /*012c*/ 	.word	0x00000660
        /*0130*/ 	.word	0x000000ff
        /*0134*/ 	.word	0x00000010
        /*0138*/ 	.short	0x0100
        /*013a*/ 	.byte	0x04
	.zero		1


	//   ....[5]....
        /*013c*/ 	.word	0x00000670
        /*0140*/ 	.word	0x000000ff
        /*0144*/ 	.word	0x00000098
        /*0148*/ 	.short	0x0100
        /*014a*/ 	.byte	0x04
	.zero		1


	//   ....[6]....
        /*014c*/ 	.word	0x00000680
        /*0150*/ 	.word	0x000000ff
        /*0154*/ 	.word	0x00000018
        /*0158*/ 	.short	0x0100
        /*015a*/ 	.byte	0x04
	.zero		1


	//   ....[7]....
        /*015c*/ 	.word	0x00000690
        /*0160*/ 	.word	0x000000ff
        /*0164*/ 	.word	0x000000a0
        /*0168*/ 	.short	0x0100
        /*016a*/ 	.byte	0x04
	.zero		1


	//   ....[8]....
        /*016c*/ 	.word	0x000006a0
        /*0170*/ 	.word	0x000000ff
        /*0174*/ 	.word	0x00000020
        /*0178*/ 	.short	0x0100
        /*017a*/ 	.byte	0x04
	.zero		1


	//   ....[9]....
        /*017c*/ 	.word	0x000006b0
        /*0180*/ 	.word	0x000000ff
        /*0184*/ 	.word	0x000000a8
        /*0188*/ 	.short	0x0100
        /*018a*/ 	.byte	0x04
	.zero		1


	//   ....[10]....
        /*018c*/ 	.word	0x000006c0
        /*0190*/ 	.word	0x000000ff
        /*0194*/ 	.word	0x00000028
        /*0198*/ 	.short	0x0100
        /*019a*/ 	.byte	0x04
	.zero		1


	//   ....[11]....
        /*019c*/ 	.word	0x000006d0
        /*01a0*/ 	.word	0x000000ff
        /*01a4*/ 	.word	0x000000b0
        /*01a8*/ 	.short	0x0100
        /*01aa*/ 	.byte	0x04
	.zero		1


	//   ....[12]....
        /*01ac*/ 	.word	0x000006e0
        /*01b0*/ 	.word	0x000000ff
        /*01b4*/ 	.word	0x00000030
        /*01b8*/ 	.short	0x0100
        /*01ba*/ 	.byte	0x04
	.zero		1


	//   ....[13]....
        /*01bc*/ 	.word	0x000006f0
        /*01c0*/ 	.word	0x000000ff
        /*01c4*/ 	.word	0x000000b8
        /*01c8*/ 	.short	0x0100
        /*01ca*/ 	.byte	0x04
	.zero		1


	//   ....[14]....
        /*01cc*/ 	.word	0x00000700
        /*01d0*/ 	.word	0x000000ff
        /*01d4*/ 	.word	0x00000038
        /*01d8*/ 	.short	0x0100
        /*01da*/ 	.byte	0x04
	.zero		1


	//   ....[15]....
        /*01dc*/ 	.word	0x00000710
        /*01e0*/ 	.word	0x000000ff
        /*01e4*/ 	.word	0x000000c0
        /*01e8*/ 	.short	0x0100
        /*01ea*/ 	.byte	0x04
	.zero		1


	//   ....[16]....
        /*01ec*/ 	.word	0x00000720
        /*01f0*/ 	.word	0x000000ff
        /*01f4*/ 	.word	0x00000040
        /*01f8*/ 	.short	0x0100
        /*01fa*/ 	.byte	0x04
	.zero		1


	//   ....[17]....
        /*01fc*/ 	.word	0x00000730
        /*0200*/ 	.word	0x000000ff
        /*0204*/ 	.word	0x000000c8
        /*0208*/ 	.short	0x0100
        /*020a*/ 	.byte	0x04
	.zero		1


	//   ....[18]....
        /*020c*/ 	.word	0x00000740
        /*0210*/ 	.word	0x000000ff
        /*0214*/ 	.word	0x00000048
        /*0218*/ 	.short	0x0100
        /*021a*/ 	.byte	0x04
	.zero		1


	//   ....[19]....
        /*021c*/ 	.word	0x00000750
        /*0220*/ 	.word	0x000000ff
        /*0224*/ 	.word	0x000000d0
        /*0228*/ 	.short	0x0100
        /*022a*/ 	.byte	0x04
	.zero		1


	//   ....[20]....
        /*022c*/ 	.word	0x00000760
        /*0230*/ 	.word	0x000000ff
        /*0234*/ 	.word	0x00000050
        /*0238*/ 	.short	0x0100
        /*023a*/ 	.byte	0x04
	.zero		1


	//   ....[21]....
        /*023c*/ 	.word	0x00000770
        /*0240*/ 	.word	0x000000ff
        /*0244*/ 	.word	0x000000d8
        /*0248*/ 	.short	0x0100
        /*024a*/ 	.byte	0x04
	.zero		1


	//   ....[22]....
        /*024c*/ 	.word	0x00000780
        /*0250*/ 	.word	0x000000ff
        /*0254*/ 	.word	0x00000058
        /*0258*/ 	.short	0x0100
        /*025a*/ 	.byte	0x04
	.zero		1


	//   ....[23]....
        /*025c*/ 	.word	0x00000790
        /*0260*/ 	.word	0x000000ff
        /*0264*/ 	.word	0x000000e0
        /*0268*/ 	.short	0x0100
        /*026a*/ 	.byte	0x04
	.zero		1


	//   ....[24]....
        /*026c*/ 	.word	0x000007a0
        /*0270*/ 	.word	0x000000ff
        /*0274*/ 	.word	0x00000060
        /*0278*/ 	.short	0x0100
        /*027a*/ 	.byte	0x04
	.zero		1


	//   ....[25]....
        /*027c*/ 	.word	0x000007b0
        /*0280*/ 	.word	0x000000ff
        /*0284*/ 	.word	0x000000e8
        /*0288*/ 	.short	0x0100
        /*028a*/ 	.byte	0x04
	.zero		1


	//   ....[26]....
        /*028c*/ 	.word	0x000007c0
        /*0290*/ 	.word	0x000000ff
        /*0294*/ 	.word	0x00000068
        /*0298*/ 	.short	0x0100
        /*029a*/ 	.byte	0x04
	.zero		1


	//   ....[27]....
        /*029c*/ 	.word	0x000007d0
        /*02a0*/ 	.word	0x000000ff
        /*02a4*/ 	.word	0x000000f0
        /*02a8*/ 	.short	0x0100
        /*02aa*/ 	.byte	0x04
	.zero		1


	//   ....[28]....
        /*02ac*/ 	.word	0x000007e0
        /*02b0*/ 	.word	0x000000ff
        /*02b4*/ 	.word	0x00000070
        /*02b8*/ 	.short	0x0100
        /*02ba*/ 	.byte	0x04
	.zero		1


	//   ....[29]....
        /*02bc*/ 	.word	0x000007f0
        /*02c0*/ 	.word	0x000000ff
        /*02c4*/ 	.word	0x000000f8
        /*02c8*/ 	.short	0x0100
        /*02ca*/ 	.byte	0x04
	.zero		1


	//   ....[30]....
        /*02cc*/ 	.word	0x00000800
        /*02d0*/ 	.word	0x000000ff
        /*02d4*/ 	.word	0x00000078
        /*02d8*/ 	.short	0x0100
        /*02da*/ 	.byte	0x04
	.zero		1


	//   ....[31]....
        /*02dc*/ 	.word	0x00000810
        /*02e0*/ 	.word	0x000000ff
        /*02e4*/ 	.word	0x00000100
        /*02e8*/ 	.short	0x0100
        /*02ea*/ 	.byte	0x04
	.zero		1


	//   ....[32]....
        /*02ec*/ 	.word	0x00000820
        /*02f0*/ 	.word	0x000000ff
        /*02f4*/ 	.word	0x00000080
        /*02f8*/ 	.short	0x0100
        /*02fa*/ 	.byte	0x04
	.zero		1


	//   ....[33]....
        /*02fc*/ 	.word	0x00000830
        /*0300*/ 	.word	0x000000ff
        /*0304*/ 	.word	0x00000108
        /*0308*/ 	.short	0x0100
        /*030a*/ 	.byte	0x04
	.zero		1


	//   ....[34]....
        /*030c*/ 	.word	0x00000970
        /*0310*/ 	.word	0x000000ff
        /*0314*/ 	.word	0x00000110
        /*0318*/ 	.short	0x0100
        /*031a*/ 	.byte	0x04
	.zero		1


	//   ....[35]....
        /*031c*/ 	.word	0x00000980
        /*0320*/ 	.word	0x000000ff
        /*0324*/ 	.word	0x00000120
        /*0328*/ 	.short	0x0100
        /*032a*/ 	.byte	0x04
	.zero		1


	//   ....[36]....
        /*032c*/ 	.word	0x00000990
        /*0330*/ 	.word	0x000000ff
        /*0334*/ 	.word	0x00000118
        /*0338*/ 	.short	0x0100
        /*033a*/ 	.byte	0x04
	.zero		1


	//   ....[37]....
        /*033c*/ 	.word	0x000009a0
        /*0340*/ 	.word	0x000000ff
        /*0344*/ 	.word	0x00000128
        /*0348*/ 	.short	0x0100
        /*034a*/ 	.byte	0x04
	.zero		1


	//   ....[38]....
        /*034c*/ 	.word	0x00000a90
        /*0350*/ 	.word	0x000000ff
        /*0354*/ 	.word	0x00000130
        /*0358*/ 	.short	0x0100
        /*035a*/ 	.byte	0x06
	.zero		1


	//   ....[39]....
        /*035c*/ 	.word	0x00000aa0
        /*0360*/ 	.word	0x000000ff
        /*0364*/ 	.word	0x00000138
        /*0368*/ 	.short	0x0100
        /*036a*/ 	.byte	0x06
	.zero		1


	//   ....[40]....
        /*036c*/ 	.word	0x00000be0
        /*0370*/ 	.word	0x000000ff
        /*0374*/ 	.word	0x00000140
        /*0378*/ 	.short	0x0100
        /*037a*/ 	.byte	0x06
	.zero		1


	//   ....[41]....
        /*037c*/ 	.word	0x00000bf0
        /*0380*/ 	.word	0x000000ff
        /*0384*/ 	.word	0x00000148
        /*0388*/ 	.short	0x0100
        /*038a*/ 	.byte	0x06
	.zero		1


	//   ....[42]....
        /*038c*/ 	.word	0x00000d20
        /*0390*/ 	.word	0x000000ff
        /*0394*/ 	.word	0x00000150
        /*0398*/ 	.short	0x0100
        /*039a*/ 	.byte	0x04
	.zero		1


	//   ....[43]....
        /*039c*/ 	.word	0x00000d30
        /*03a0*/ 	.word	0x000000ff
        /*03a4*/ 	.word	0x00000160
        /*03a8*/ 	.short	0x0100
        /*03aa*/ 	.byte	0x04
	.zero		1


	//   ....[44]....
        /*03ac*/ 	.word	0x00000d40
        /*03b0*/ 	.word	0x000000ff
        /*03b4*/ 	.word	0x00000158
        /*03b8*/ 	.short	0x0100
        /*03ba*/ 	.byte	0x04
	.zero		1


	//   ....[45]....
        /*03bc*/ 	.word	0x00000d50
        /*03c0*/ 	.word	0x000000ff
        /*03c4*/ 	.word	0x00000168
        /*03c8*/ 	.short	0x0100
        /*03ca*/ 	.byte	0x04
	.zero		1


	//   ....[46]....
        /*03cc*/ 	.word	0x00001910
        /*03d0*/ 	.word	0x000000ff
        /*03d4*/ 	.word	0x00000088
        /*03d8*/ 	.short	0x010a
        /*03da*/ 	.byte	0x04
	.zero		1


	//   ....[47]....
        /*03dc*/ 	.word	0x00001c40
        /*03e0*/ 	.word	0x000000ff
        /*03e4*/ 	.word	0x00000088
        /*03e8*/ 	.short	0x010a
        /*03ea*/ 	.byte	0x09
	.zero		1


	//   ....[48]....
        /*03ec*/ 	.word	0x00001dd0
        /*03f0*/ 	.word	0x000000ff
        /*03f4*/ 	.word	0x00000088
        /*03f8*/ 	.short	0x010a
        /*03fa*/ 	.byte	0x08
	.zero		1


	//   ....[49]....
        /*03fc*/ 	.word	0x00002010
        /*0400*/ 	.word	0x000000ff
        /*0404*/ 	.word	0x00000138
        /*0408*/ 	.short	0x0101
        /*040a*/ 	.byte	0x1d
	.zero		1


	//   ....[50]....
        /*040c*/ 	.word	0x00002030
        /*0410*/ 	.word	0x000000ff
        /*0414*/ 	.word	0x00000088
        /*0418*/ 	.short	0x010a
        /*041a*/ 	.byte	0x04
	.zero		1


	//   ....[51]....
        /*041c*/ 	.word	0x00002300
        /*0420*/ 	.word	0x000000ff
        /*0424*/ 	.word	0x00000088
        /*0428*/ 	.short	0x010a
        /*042a*/ 	.byte	0x09
	.zero		1


	//   ....[52]....
        /*042c*/ 	.word	0x00002490
        /*0430*/ 	.word	0x000000ff
        /*0434*/ 	.word	0x00000088
        /*0438*/ 	.short	0x010a
        /*043a*/ 	.byte	0x08
	.zero		1


	//   ....[53]....
        /*043c*/ 	.word	0x000026d0
        /*0440*/ 	.word	0x000000ff
        /*0444*/ 	.word	0x00000140
        /*0448*/ 	.short	0x010a
        /*044a*/ 	.byte	0x1d
	.zero		1


	//   ....[54]....
        /*044c*/ 	.word	0x00002790
        /*0450*/ 	.word	0x000000ff
        /*0454*/ 	.word	0x00000000
        /*0458*/ 	.short	0x0101
        /*045a*/ 	.byte	0x04
	.zero		1


	//   ....[55]....
        /*045c*/ 	.word	0x00002d80
        /*0460*/ 	.word	0x000000ff
        /*0464*/ 	.word	0x00000000
        /*0468*/ 	.short	0x010a
        /*046a*/ 	.byte	0x04
	.zero		1


	//   ....[56]....
        /*046c*/ 	.word	0x00002e10
        /*0470*/ 	.word	0x000000ff
        /*0474*/ 	.word	0x00000000
        /*0478*/ 	.short	0x010a
        /*047a*/ 	.byte	0x05
	.zero		1


	//   ....[57]....
        /*047c*/ 	.word	0x00002ea0
        /*0480*/ 	.word	0x000000ff
        /*0484*/ 	.word	0x00000000
        /*0488*/ 	.short	0x010a
        /*048a*/ 	.byte	0x05
	.zero		1


	//   ....[58]....
        /*048c*/ 	.word	0x00002f30
        /*0490*/ 	.word	0x000000ff
        /*0494*/ 	.word	0x00000000
        /*0498*/ 	.short	0x010a
        /*049a*/ 	.byte	0x05
	.zero		1


	//   ....[59]....
        /*049c*/ 	.word	0x00002fc0
        /*04a0*/ 	.word	0x000000ff
        /*04a4*/ 	.word	0x00000000
        /*04a8*/ 	.short	0x010a
        /*04aa*/ 	.byte	0x05
	.zero		1


	//   ....[60]....
        /*04ac*/ 	.word	0x00003050
        /*04b0*/ 	.word	0x000000ff
        /*04b4*/ 	.word	0x00000000
        /*04b8*/ 	.short	0x010a
        /*04ba*/ 	.byte	0x05
	.zero		1


	//   ....[61]....
        /*04bc*/ 	.word	0x000030e0
        /*04c0*/ 	.word	0x000000ff
        /*04c4*/ 	.word	0x00000000
        /*04c8*/ 	.short	0x010a
        /*04ca*/ 	.byte	0x05
	.zero		1


	//   ....[62]....
        /*04cc*/ 	.word	0x00003170
        /*04d0*/ 	.word	0x000000ff
        /*04d4*/ 	.word	0x00000000
        /*04d8*/ 	.short	0x010a
        /*04da*/ 	.byte	0x05
	.zero		1


	//   ....[63]....
        /*04dc*/ 	.word	0x00003200
        /*04e0*/ 	.word	0x000000ff
        /*04e4*/ 	.word	0x00000000
        /*04e8*/ 	.short	0x010a
        /*04ea*/ 	.byte	0x05
	.zero		1


	//   ....[64]....
        /*04ec*/ 	.word	0x00003290
        /*04f0*/ 	.word	0x000000ff
        /*04f4*/ 	.word	0x00000000
        /*04f8*/ 	.short	0x010a
        /*04fa*/ 	.byte	0x05
	.zero		1


	//   ....[65]....
        /*04fc*/ 	.word	0x00003320
        /*0500*/ 	.word	0x000000ff
        /*0504*/ 	.word	0x00000000
        /*0508*/ 	.short	0x010a
        /*050a*/ 	.byte	0x05
	.zero		1


	//   ....[66]....
        /*050c*/ 	.word	0x000033b0
        /*0510*/ 	.word	0x000000ff
        /*0514*/ 	.word	0x00000000
        /*0518*/ 	.short	0x010a
        /*051a*/ 	.byte	0x05
	.zero		1


	//   ....[67]....
        /*051c*/ 	.word	0x00003440
        /*0520*/ 	.word	0x000000ff
        /*0524*/ 	.word	0x00000000
        /*0528*/ 	.short	0x010a
        /*052a*/ 	.byte	0x05
	.zero		1


	//   ....[68]....
        /*052c*/ 	.word	0x000034d0
        /*0530*/ 	.word	0x000000ff
        /*0534*/ 	.word	0x00000000
        /*0538*/ 	.short	0x010a
        /*053a*/ 	.byte	0x05
	.zero		1


	//   ....[69]....
        /*053c*/ 	.word	0x00003560
        /*0540*/ 	.word	0x000000ff
        /*0544*/ 	.word	0x00000000
        /*0548*/ 	.short	0x010a
        /*054a*/ 	.byte	0x05
	.zero		1


	//   ....[70]....
        /*054c*/ 	.word	0x000035f0
        /*0550*/ 	.word	0x000000ff
        /*0554*/ 	.word	0x00000000
        /*0558*/ 	.short	0x010a
        /*055a*/ 	.byte	0x05
	.zero		1


	//   ....[71]....
        /*055c*/ 	.word	0x00003690
        /*0560*/ 	.word	0x00000000
        /*0564*/ 	.word	0x00000000
        /*0568*/ 	.short	0x010a
        /*056a*/ 	.byte	0xff
	.zero		1


	//   ....[72]....
        /*056c*/ 	.word	0x000037e0
        /*0570*/ 	.word	0x000000ff
        /*0574*/ 	.word	0x00000148
        /*0578*/ 	.short	0x010a
        /*057a*/ 	.byte	0x04
	.zero		1


	//   ....[73]....
        /*057c*/ 	.word	0x00003880
        /*0580*/ 	.word	0x000000ff
        /*0584*/ 	.word	0x00000140
        /*0588*/ 	.short	0x010a
        /*058a*/ 	.byte	0x04
	.zero		1


	//   ....[74]....
        /*058c*/ 	.word	0x00003920
        /*0590*/ 	.word	0x000000ff
        /*0594*/ 	.word	0x00000000
        /*0598*/ 	.short	0x0101
        /*059a*/ 	.byte	0x05
	.zero		1


	//   ....[75]....
        /*059c*/ 	.word	0x00003960
        /*05a0*/ 	.word	0x000000ff
        /*05a4*/ 	.word	0x00000148
        /*05a8*/ 	.short	0x0106
        /*05aa*/ 	.byte	0x04
	.zero		1


	//   ....[76]....
        /*05ac*/ 	.word	0x000039a0
        /*05b0*/ 	.word	0x00000000
        /*05b4*/ 	.word	0x00000148
        /*05b8*/ 	.short	0x010a
        /*05ba*/ 	.byte	0xff
	.zero		1


	//   ....[77]....
        /*05bc*/ 	.word	0x00003ef0
        /*05c0*/ 	.word	0x000000ff
        /*05c4*/ 	.word	0x00000140
        /*05c8*/ 	.short	0x010a
        /*05ca*/ 	.byte	0x12
	.zero		1


	//   ....[78]....
        /*05cc*/ 	.word	0x00003fa0
        /*05d0*/ 	.word	0x000000ff
        /*05d4*/ 	.word	0x00000000
        /*05d8*/ 	.short	0x0101
        /*05da*/ 	.byte	0x1c
	.zero		1


	//   ....[79]....
        /*05dc*/ 	.word	0x00003fb0
        /*05e0*/ 	.word	0x000000ff
        /*05e4*/ 	.word	0x00000160
        /*05e8*/ 	.short	0x010a
        /*05ea*/ 	.byte	0x17
	.zero		1


	//   ....[80]....
        /*05ec*/ 	.word	0x00004040
        /*05f0*/ 	.word	0x000000ff
        /*05f4*/ 	.word	0x00000000
        /*05f8*/ 	.short	0x010a
        /*05fa*/ 	.byte	0x04
	.zero		1


	//   ....[81]....
        /*05fc*/ 	.word	0x000040b0
        /*0600*/ 	.word	0x000000ff
        /*0604*/ 	.word	0x00000000
        /*0608*/ 	.short	0x010a
        /*060a*/ 	.byte	0x10
	.zero		1


	//   ....[82]....
        /*060c*/ 	.word	0x000041f0
        /*0610*/ 	.word	0x000000ff
        /*0614*/ 	.word	0x00000000
        /*0618*/ 	.short	0x010a
        /*061a*/ 	.byte	0x04
	.zero		1


	//   ....[83]....
        /*061c*/ 	.word	0x00004440
        /*0620*/ 	.word	0x000000ff
        /*0624*/ 	.word	0x00000000
        /*0628*/ 	.short	0x010a
        /*062a*/ 	.byte	0x04
	.zero		1


	//   ....[84]....
        /*062c*/ 	.word	0x000044d0
        /*0630*/ 	.word	0x000000ff
        /*0634*/ 	.word	0x00000000
        /*0638*/ 	.short	0x010a
        /*063a*/ 	.byte	0x04
	.zero		1


	//   ....[85]....
        /*063c*/ 	.word	0x00004a50
        /*0640*/ 	.word	0x000000ff
        /*0644*/ 	.word	0x00000140
        /*0648*/ 	.short	0x010a
        /*064a*/ 	.byte	0x16
	.zero		1


	//   ....[86]....
        /*064c*/ 	.word	0x00004af0
        /*0650*/ 	.word	0x000000ff
        /*0654*/ 	.word	0x00000000
        /*0658*/ 	.short	0x0101
        /*065a*/ 	.byte	0x26
	.zero		1


	//   ....[87]....
        /*065c*/ 	.word	0x00005040
        /*0660*/ 	.word	0x000000ff
        /*0664*/ 	.word	0x00000138
        /*0668*/ 	.short	0x010a
        /*066a*/ 	.byte	0x16
	.zero		1


	//   ....[88]....
        /*066c*/ 	.word	0x000051e0
        /*0670*/ 	.word	0x000000ff
        /*0674*/ 	.word	0x00000120
        /*0678*/ 	.short	0x010a
        /*067a*/ 	.byte	0x16
	.zero		1


	//   ....[89]....
        /*067c*/ 	.word	0x000054d0
        /*0680*/ 	.word	0x000000ff
        /*0684*/ 	.word	0x00000110
        /*0688*/ 	.short	0x010b
        /*068a*/ 	.byte	0x16
	.zero		1


	//   ....[90]....
        /*068c*/ 	.word	0x000054e0
        /*0690*/ 	.word	0x000000ff
        /*0694*/ 	.word	0x00000000
        /*0698*/ 	.short	0x0101
        /*069a*/ 	.byte	0x2d
	.zero		1


	//   ....[91]....
        /*069c*/ 	.word	0x000054f0
        /*06a0*/ 	.word	0x000000ff
        /*06a4*/ 	.word	0x00000128
        /*06a8*/ 	.short	0x010a
        /*06aa*/ 	.byte	0x16
	.zero		1


	//   ....[92]....
        /*06ac*/ 	.word	0x000056c0
        /*06b0*/ 	.word	0x000000ff
        /*06b4*/ 	.word	0x00000118
        /*06b8*/ 	.short	0x010b
        /*06ba*/ 	.byte	0x16
	.zero		1


	//   ....[93]....
        /*06bc*/ 	.word	0x000056d0
        /*06c0*/ 	.word	0x000000ff
        /*06c4*/ 	.word	0x00000000
        /*06c8*/ 	.short	0x0101
        /*06ca*/ 	.byte	0x2c
	.zero		1


	//   ....[94]....
        /*06cc*/ 	.word	0x00005700
        /*06d0*/ 	.word	0x000000ff
        /*06d4*/ 	.word	0x00000120
        /*06d8*/ 	.short	0x010a
        /*06da*/ 	.byte	0x16
	.zero		1


	//   ....[95]....
        /*06dc*/ 	.word	0x00005740
        /*06e0*/ 	.word	0x00000000
        /*06e4*/ 	.word	0x00000128
        /*06e8*/ 	.short	0x010a
        /*06ea*/ 	.byte	0xff
	.zero		1


	//   ....[96]....
        /*06ec*/ 	.word	0x00005ad0
        /*06f0*/ 	.word	0x000000ff
        /*06f4*/ 	.word	0x00000140
        /*06f8*/ 	.short	0x010a
        /*06fa*/ 	.byte	0x31
	.zero		1


	//   ....[97]....
        /*06fc*/ 	.word	0x00005ba0
        /*0700*/ 	.word	0x000000ff
        /*0704*/ 	.word	0x00000000
        /*0708*/ 	.short	0x0101
        /*070a*/ 	.byte	0x04
	.zero		1


	//   ....[98]....
        /*070c*/ 	.word	0x000067e0
        /*0710*/ 	.word	0x00000000
        /*0714*/ 	.word	0x00000110
        /*0718*/ 	.short	0x010a
        /*071a*/ 	.byte	0xff
	.zero		1


	//   ....[99]....
        /*071c*/ 	.word	0x00006880
        /*0720*/ 	.word	0x00000071
        /*0724*/ 	.word	0x00000150
        /*0728*/ 	.short	0x010a
        /*072a*/ 	.byte	0xff
	.zero		1


	//   ....[100]....
        /*072c*/ 	.word	0x00006a90
        /*0730*/ 	.word	0x00000000
        /*0734*/ 	.word	0x00000110
        /*0738*/ 	.short	0x010a
        /*073a*/ 	.byte	0xff
	.zero		1


	//   ....[101]....
        /*073c*/ 	.word	0x00006bc0
        /*0740*/ 	.word	0x00000002
        /*0744*/ 	.word	0x00000000
        /*0748*/ 	.short	0x0101
        /*074a*/ 	.byte	0xff
	.zero		1


	//   ....[102]....
        /*074c*/ 	.word	0x00006c20
        /*0750*/ 	.word	0x00000071
        /*0754*/ 	.word	0x00000150
        /*0758*/ 	.short	0x010a
        /*075a*/ 	.byte	0xff
	.zero		1


	//   ....[103]....
        /*075c*/ 	.word	0x000077c0
        /*0760*/ 	.word	0x00000079
        /*0764*/ 	.word	0x00000110
        /*0768*/ 	.short	0x010a
        /*076a*/ 	.byte	0xff
	.zero		1


	//   ....[104]....
        /*076c*/ 	.word	0x00007890
        /*0770*/ 	.word	0x00000079
        /*0774*/ 	.word	0x00000110
        /*0778*/ 	.short	0x010a
        /*077a*/ 	.byte	0xff
	.zero		1


	//   ....[105]....
        /*077c*/ 	.word	0x000079a0
        /*0780*/ 	.word	0x00000000
        /*0784*/ 	.word	0x00000000
        /*0788*/ 	.short	0x0101
        /*078a*/ 	.byte	0xff
	.zero		1


	//   ....[106]....
        /*078c*/ 	.word	0x00007e30
        /*0790*/ 	.word	0x000000ff
        /*0794*/ 	.word	0x00000000
        /*0798*/ 	.short	0x0101
        /*079a*/ 	.byte	0x04
	.zero		1


	//   ....[107]....
        /*079c*/ 	.word	0x00008660
        /*07a0*/ 	.word	0x00000000
        /*07a4*/ 	.word	0x00000088
        /*07a8*/ 	.short	0x010a
        /*07aa*/ 	.byte	0xff
	.zero		1


	//   ....[108]....
        /*07ac*/ 	.word	0x000086c0
        /*07b0*/ 	.word	0x00000000
        /*07b4*/ 	.word	0x00000088
        /*07b8*/ 	.short	0x010a
        /*07ba*/ 	.byte	0xff
	.zero		1


	//   ....[109]....
        /*07bc*/ 	.word	0x00008720
        /*07c0*/ 	.word	0x00000000
        /*07c4*/ 	.word	0x00000140
        /*07c8*/ 	.short	0x010a
        /*07ca*/ 	.byte	0xff
	.zero		1


	//   ....[110]....
        /*07cc*/ 	.word	0x00008780
        /*07d0*/ 	.word	0x00000000
        /*07d4*/ 	.word	0x00000000
        /*07d8*/ 	.short	0x010a
        /*07da*/ 	.byte	0xff
	.zero		1


	//   ....[111]....
        /*07dc*/ 	.word	0x000087e0
        /*07e0*/ 	.word	0x00000000
        /*07e4*/ 	.word	0x00000000
        /*07e8*/ 	.short	0x010a
        /*07ea*/ 	.byte	0xff
	.zero		1


	//   ....[112]....
        /*07ec*/ 	.word	0x00008840
        /*07f0*/ 	.word	0x00000000
        /*07f4*/ 	.word	0x00000000
        /*07f8*/ 	.short	0x010a
        /*07fa*/ 	.byte	0xff
	.zero		1


	//   ....[113]....
        /*07fc*/ 	.word	0x000088a0
        /*0800*/ 	.word	0x00000000
        /*0804*/ 	.word	0x00000000
        /*0808*/ 	.short	0x010a
        /*080a*/ 	.byte	0xff
	.zero		1


	//   ....[114]....
        /*080c*/ 	.word	0x00008900
        /*0810*/ 	.word	0x00000000
        /*0814*/ 	.word	0x00000000
        /*0818*/ 	.short	0x010a
        /*081a*/ 	.byte	0xff
	.zero		1


	//   ....[115]....
        /*081c*/ 	.word	0x00008960
        /*0820*/ 	.word	0x00000000
        /*0824*/ 	.word	0x00000000
        /*0828*/ 	.short	0x010a
        /*082a*/ 	.byte	0xff
	.zero		1


	//   ....[116]....
        /*082c*/ 	.word	0x000089c0
        /*0830*/ 	.word	0x00000000
        /*0834*/ 	.word	0x00000000
        /*0838*/ 	.short	0x010a
        /*083a*/ 	.byte	0xff
	.zero		1


	//   ....[117]....
        /*083c*/ 	.word	0x00008a20
        /*0840*/ 	.word	0x00000000
        /*0844*/ 	.word	0x00000000
        /*0848*/ 	.short	0x010a
        /*084a*/ 	.byte	0xff
	.zero		1


	//   ....[118]....
        /*084c*/ 	.word	0x00008a80
        /*0850*/ 	.word	0x00000000
        /*0854*/ 	.word	0x00000000
        /*0858*/ 	.short	0x010a
        /*085a*/ 	.byte	0xff
	.zero		1


	//   ....[119]....
        /*085c*/ 	.word	0x00008ae0
        /*0860*/ 	.word	0x00000000
        /*0864*/ 	.word	0x00000000
        /*0868*/ 	.short	0x010a
        /*086a*/ 	.byte	0xff
	.zero		1


	//   ....[120]....
        /*086c*/ 	.word	0x00008b40
        /*0870*/ 	.word	0x00000000
        /*0874*/ 	.word	0x00000000
        /*0878*/ 	.short	0x010a
        /*087a*/ 	.byte	0xff
	.zero		1


	//   ....[121]....
        /*087c*/ 	.word	0x00008ba0
        /*0880*/ 	.word	0x00000000
        /*0884*/ 	.word	0x00000000
        /*0888*/ 	.short	0x010a
        /*088a*/ 	.byte	0xff
	.zero		1


	//   ....[122]....
        /*088c*/ 	.word	0x00008c00
        /*0890*/ 	.word	0x00000000
        /*0894*/ 	.word	0x00000000
        /*0898*/ 	.short	0x010a
        /*089a*/ 	.byte	0xff
	.zero		1


	//   ....[123]....
        /*089c*/ 	.word	0x00008c60
        /*08a0*/ 	.word	0x00000000
        /*08a4*/ 	.word	0x00000000
        /*08a8*/ 	.short	0x010a
        /*08aa*/ 	.byte	0xff
	.zero		1


	//   ....[124]....
        /*08ac*/ 	.word	0x00008cc0
        /*08b0*/ 	.word	0x00000000
        /*08b4*/ 	.word	0x00000000
        /*08b8*/ 	.short	0x010a
        /*08ba*/ 	.byte	0xff
	.zero		1


	//   ....[125]....
        /*08bc*/ 	.word	0x00008d20
        /*08c0*/ 	.word	0x00000000
        /*08c4*/ 	.word	0x00000000
        /*08c8*/ 	.short	0x010a
        /*08ca*/ 	.byte	0xff
	.zero		1


	//   ....[126]....
        /*08cc*/ 	.word	0x00008d80
        /*08d0*/ 	.word	0x00000004
        /*08d4*/ 	.word	0x00000148
        /*08d8*/ 	.short	0x010a
        /*08da*/ 	.byte	0xff
	.zero		1


	//   ....[127]....
        /*08dc*/ 	.word	0x00008de0
        /*08e0*/ 	.word	0x00000004
        /*08e4*/ 	.word	0x00000140
        /*08e8*/ 	.short	0x010a
        /*08ea*/ 	.byte	0xff
	.zero		1


	//   ....[128]....
        /*08ec*/ 	.word	0x00008e40
        /*08f0*/ 	.word	0x00000000
        /*08f4*/ 	.word	0x00000140
        /*08f8*/ 	.short	0x010a
        /*08fa*/ 	.byte	0xff
	.zero		1


	//   ....[129]....
        /*08fc*/ 	.word	0x00008ea0
        /*0900*/ 	.word	0x00000005
        /*0904*/ 	.word	0x00000160
        /*0908*/ 	.short	0x010a
        /*090a*/ 	.byte	0xff
	.zero		1


	//   ....[130]....
        /*090c*/ 	.word	0x00008f00
        /*0910*/ 	.word	0x00000000
        /*0914*/ 	.word	0x00000000
        /*0918*/ 	.short	0x010a
        /*091a*/ 	.byte	0xff
	.zero		1


	//   ....[131]....
        /*091c*/ 	.word	0x00008f60
        /*0920*/ 	.word	0x00000000
        /*0924*/ 	.word	0x00000000
        /*0928*/ 	.short	0x010a
        /*092a*/ 	.byte	0xff
	.zero		1


	//   ....[132]....
        /*092c*/ 	.word	0x00008fc0
        /*0930*/ 	.word	0x00000000
        /*0934*/ 	.word	0x00000000
        /*0938*/ 	.short	0x010a
        /*093a*/ 	.byte	0xff
	.zero		1


	//   ....[133]....
        /*093c*/ 	.word	0x00009020
        /*0940*/ 	.word	0x00000000
        /*0944*/ 	.word	0x00000140
        /*0948*/ 	.short	0x010a
        /*094a*/ 	.byte	0xff
	.zero		1


	//   ....[134]....
        /*094c*/ 	.word	0x00009080
        /*0950*/ 	.word	0x00000000
        /*0954*/ 	.word	0x00000138
        /*0958*/ 	.short	0x010a
        /*095a*/ 	.byte	0xff
	.zero		1


	//   ....[135]....
        /*095c*/ 	.word	0x000090e0
        /*0960*/ 	.word	0x00000002
        /*0964*/ 	.word	0x00000120
        /*0968*/ 	.short	0x010a
        /*096a*/ 	.byte	0xff
	.zero		1


	//   ....[136]....
        /*096c*/ 	.word	0x00009140
        /*0970*/ 	.word	0x00000000
        /*0974*/ 	.word	0x00000128
        /*0978*/ 	.short	0x010a
        /*097a*/ 	.byte	0xff
	.zero		1


	//   ....[137]....
        /*097c*/ 	.word	0x000091a0
        /*0980*/ 	.word	0x00000000
        /*0984*/ 	.word	0x00000120
        /*0988*/ 	.short	0x010a
        /*098a*/ 	.byte	0xff
	.zero		1


	//   ....[138]....
        /*098c*/ 	.word	0x00009200
        /*0990*/ 	.word	0x00000000
        /*0994*/ 	.word	0x00000140
        /*0998*/ 	.short	0x010a
        /*099a*/ 	.byte	0xff
	.zero		1


	//   ....[139]....
        /*099c*/ 	.word	0x00009250
        /*09a0*/ 	.word	0x00000000
        /*09a4*/ 	.word	0x00000110
        /*09a8*/ 	.short	0x010a
        /*09aa*/ 	.byte	0xff
	.zero		1


	//   ....[140]....
        /*09ac*/ 	.word	0x000092a0
        /*09b0*/ 	.word	0x00000071
        /*09b4*/ 	.word	0x00000150
        /*09b8*/ 	.short	0x010a
        /*09ba*/ 	.byte	0xff
	.zero		1


	//   ....[141]....
        /*09bc*/ 	.word	0x000092f0
        /*09c0*/ 	.word	0x00000079
        /*09c4*/ 	.word	0x00000110
        /*09c8*/ 	.short	0x010a
        /*09ca*/ 	.byte	0xff
	.zero		1


	//----- nvinfo : EIATTR_NUM_MBARRIERS
	.align		4
.L_47:
        /*09cc*/ 	.byte	0x03, 0x38
        /*09ce*/ 	.short	0x002e


	//----- nvinfo : EIATTR_EXIT_INSTR_OFFSETS
	.align		4
        /*09d0*/ 	.byte	0x04, 0x1c
        /*09d2*/ 	.short	(.L_49 - .L_48)


	//   ....[0]....
.L_48:
        /*09d4*/ 	.word	0x000036c0


	//   ....[1]....
        /*09d8*/ 	.word	0x00003970


	//   ....[2]....
        /*09dc*/ 	.word	0x000039d0


	//   ....[3]....
        /*09e0*/ 	.word	0x00004740


	//   ....[4]....
        /*09e4*/ 	.word	0x00005770


	//   ....[5]....
        /*09e8*/ 	.word	0x000057b0


	//   ....[6]....
        /*09ec*/ 	.word	0x00008640


	//----- nvinfo : EIATTR_MAX_THREADS
	.align		4
.L_49:
        /*09f0*/ 	.byte	0x04, 0x05
        /*09f2*/ 	.short	(.L_51 - .L_50)
.L_50:
        /*09f4*/ 	.word	0x00000100
        /*09f8*/ 	.word	0x00000001
        /*09fc*/ 	.word	0x00000001


	//----- nvinfo : EIATTR_CRS_STACK_SIZE
	.align		4
.L_51:
        /*0a00*/ 	.byte	0x04, 0x1e
        /*0a02*/ 	.short	(.L_53 - .L_52)
.L_52:
        /*0a04*/ 	.word	0x00000000


	//----- nvinfo : EIATTR_CBANK_PARAM_SIZE
	.align		4
.L_53:
        /*0a08*/ 	.byte	0x03, 0x19
        /*0a0a*/ 	.short	0x0900


	//----- nvinfo : EIATTR_PARAM_CBANK
	.align		4
        /*0a0c*/ 	.byte	0x04, 0x0a
        /*0a0e*/ 	.short	(.L_55 - .L_54)
	.align		4
.L_54:
        /*0a10*/ 	.word	index@(.nv.constant0._ZN7cutlass13device_kernelINS_4conv6kernel13ConvUniversalINS1_16ConvProblemShapeILNS1_8OperatorE0ELi3EEENS1_10collective14CollectiveConvINS1_47MainloopSm100TmaUmmaWarpSpecializedImplicitGemmILS5_0ELi17ELi3ELi1ELi2EN4cute5tupleIJNSA_1CILi2EEENSC_ILi1EEESE_EEEEENSB_IJNSC_ILi64EEENSC_ILi128EEENSB_IJSH_EEEEEENS_12float_e4m3_tESL_NSA_8TiledMMAINSA_8MMA_AtomIJNSA_10MMA_TraitsINSA_19SM100_MMA_F8F6F4_SSEJSL_SL_fSH_SI_NSA_17integral_constantINSA_4UMMA5MajorELSS_0EEEST_NSQ_INSR_7ScaleInELSU_0EEESV_EEEEEENSA_6LayoutINSB_IJSE_SE_SE_EEENSB_IJNSC_ILi0EEES10_S10_EEEEENSB_IJNSA_10UnderscoreES13_S13_EEEEENS7_6detail27Sm100ImplicitGemmTileTraitsINSA_20SM90_TMA_LOAD_IM2COLENSA_14ComposedLayoutINSA_7SwizzleILi2ELi4ELi3EEENSA_18smem_ptr_flag_bitsILi8EEENSY_INSB_IJNSC_ILi8EEESH_EEENSB_IJSH_SE_EEEEEEEvEENS17_INSA_23SM90_TMA_LOAD_MULTICASTES1I_vEEEENS_8epilogue10collective18CollectiveEpilogueINS1N_23Sm100TmaWarpSpecializedILi2ELi2ELi32ELb0ELb0EEEJSK_NSB_IJNSY_ISH_SE_EES1S_EEESL_NSB_IJNSB_IJllllEEESE_S10_EEESL_S1V_NS1N_6fusion15FusionCallbacksIS1R_NS1W_17LinearCombinationISL_fSL_fLNS_15FloatRoundStyleE2EEESK_S1T_JEEENSA_5SM1004TMEM4LOAD26SM100_TMEM_LOAD_16dp32b32xES18_S1I_NSA_39AutoVectorizingCopyWithAssumedAlignmentILi128EEENSA_21SM90_TMA_STORE_IM2COLES1I_S27_S27_EEEvvEEEEvNT_6ParamsE)
        /*0a14*/ 	.short	0x0380
        /*0a16*/ 	.short	0x0900


	//----- nvinfo : EIATTR_SW_WAR
	.align		4
.L_55:
        /*0a18*/ 	.byte	0x04, 0x36
        /*0a1a*/ 	.short	(.L_57 - .L_56)
.L_56:
        /*0a1c*/ 	.word	0x00000008
.L_57:


//--------------------- .nv.callgraph             --------------------------
	.section	.nv.callgraph,"",@"SHT_CUDA_CALLGRAPH"
	.align	4
	.sectionentsize	8
	.align		4
        /*0000*/ 	.word	0x00000000
	.align		4
        /*0004*/ 	.word	0xffffffff
	.align		4
        /*0008*/ 	.word	index@(_ZN7cutlass13device_kernelINS_4conv6kernel13ConvUniversalINS1_16ConvProblemShapeILNS1_8OperatorE0ELi3EEENS1_10collective14CollectiveConvINS1_47MainloopSm100TmaUmmaWarpSpecializedImplicitGemmILS5_0ELi17ELi3ELi1ELi2EN4cute5tupleIJNSA_1CILi2EEENSC_ILi1EEESE_EEEEENSB_IJNSC_ILi64EEENSC_ILi128EEENSB_IJSH_EEEEEENS_12float_e4m3_tESL_NSA_8TiledMMAINSA_8MMA_AtomIJNSA_10MMA_TraitsINSA_19SM100_MMA_F8F6F4_SSEJSL_SL_fSH_SI_NSA_17integral_constantINSA_4UMMA5MajorELSS_0EEEST_NSQ_INSR_7ScaleInELSU_0EEESV_EEEEEENSA_6LayoutINSB_IJSE_SE_SE_EEENSB_IJNSC_ILi0EEES10_S10_EEEEENSB_IJNSA_10UnderscoreES13_S13_EEEEENS7_6detail27Sm100ImplicitGemmTileTraitsINSA_20SM90_TMA_LOAD_IM2COLENSA_14ComposedLayoutINSA_7SwizzleILi2ELi4ELi3EEENSA_18smem_ptr_flag_bitsILi8EEENSY_INSB_IJNSC_ILi8EEESH_EEENSB_IJSH_SE_EEEEEEEvEENS17_INSA_23SM90_TMA_LOAD_MULTICASTES1I_vEEEENS_8epilogue10collective18CollectiveEpilogueINS1N_23Sm100TmaWarpSpecializedILi2ELi2ELi32ELb0ELb0EEEJSK_NSB_IJNSY_ISH_SE_EES1S_EEESL_NSB_IJNSB_IJllllEEESE_S10_EEESL_S1V_NS1N_6fusion15FusionCallbacksIS1R_NS1W_17LinearCombinationISL_fSL_fLNS_15FloatRoundStyleE2EEESK_S1T_JEEENSA_5SM1004TMEM4LOAD26SM100_TMEM_LOAD_16dp32b32xES18_S1I_NSA_39AutoVectorizingCopyWithAssumedAlignmentILi128EEENSA_21SM90_TMA_STORE_IM2COLES1I_S27_S27_EEEvvEEEEvNT_6ParamsE)
	.align		4
        /*000c*/ 	.word	index@(__assertfail)
	.align		4
        /*0010*/ 	.word	0x00000000
	.align		4
        /*0014*/ 	.word	0xfffffffe
	.align		4
        /*0018*/ 	.word	0x00000000
	.align		4
        /*001c*/ 	.word	0xfffffffd
	.align		4
        /*0020*/ 	.word	0x00000000
	.align		4
        /*0024*/ 	.word	0xfffffffc


//--------------------- .nv.constant4             --------------------------
	.section	.nv.constant4,"a",@progbits
	.align	8
	.align		8
.nv.constant4:
        /*0000*/ 	.dword	__assertfail
	.align		8
        /*0008*/ 	.dword	__unnamed_1
	.align		8
        /*0010*/ 	.dword	__unnamed_2
	.align		8
        /*0018*/ 	.dword	_ZN39_INTERNAL_21adbf4a_4_k_cu_444523b3_33274cuda3std3__45__cpo5beginE
	.align		8
        /*0020*/ 	.dword	_ZN39_INTERNAL_21adbf4a_4_k_cu_444523b3_33274cuda3std3__45__cpo3endE
	.align		8
        /*0028*/ 	.dword	_ZN39_INTERNAL_21adbf4a_4_k_cu_444523b3_33274cuda3std3__45__cpo6cbeginE
	.align		8
        /*0030*/ 	.dword	_ZN39_INTERNAL_21adbf4a_4_k_cu_444523b3_33274cuda3std3__45__cpo4cendE
	.align		8
        /*0038*/ 	.dword	_ZN39_INTERNAL_21adbf4a_4_k_cu_444523b3_33274cuda3std3__441_GLOBAL__N__21adbf4a_4_k_cu_444523b3_33276ignoreE
	.align		8
        /*0040*/ 	.dword	_ZN39_INTERNAL_21adbf4a_4_k_cu_444523b3_33274cuda3std3__419piecewise_constructE
	.align		8
        /*0048*/ 	.dword	_ZN39_INTERNAL_21adbf4a_4_k_cu_444523b3_33274cuda3std3__48in_placeE
	.align		8
        /*0050*/ 	.dword	_ZN39_INTERNAL_21adbf4a_4_k_cu_444523b3_33274cuda3std6ranges3__45__cpo4swapE
	.align		8
        /*0058*/ 	.dword	_ZN39_INTERNAL_21adbf4a_4_k_cu_444523b3_33274cuda3std6ranges3__45__cpo9iter_moveE
	.align		8
        /*0060*/ 	.dword	_ZN39_INTERNAL_21adbf4a_4_k_cu_444523b3_33274cute7productE
	.align		8
        /*0068*/ 	.dword	_ZN39_INTERNAL_21adbf4a_4_k_cu_444523b3_33274cute1_E
	.align		8
        /*0070*/ 	.dword	$str$27
	.align		8
        /*0078*/ 	.dword	$str$28
	.align		8
        /*0080*/ 	.dword	$str$29
	.align		8
        /*0088*/ 	.dword	$str$30


//--------------------- .text._ZN7cutlass13device_kernelINS_4conv6kernel13ConvUniversalINS1_16ConvProblemShapeILNS1_8OperatorE0ELi3EEENS1_10collective14CollectiveConvINS1_47MainloopSm100TmaUmmaWarpSpecializedImplicitGemmILS5_0ELi17ELi3ELi1ELi2EN4cute5tupleIJNSA_1CILi2EEENSC_ILi1EEESE_EEEEENSB_IJNSC_ILi64EEENSC_ILi128EEENSB_IJSH_EEEEEENS_12float_e4m3_tESL_NSA_8TiledMMAINSA_8MMA_AtomIJNSA_10MMA_TraitsINSA_19SM100_MMA_F8F6F4_SSEJSL_SL_fSH_SI_NSA_17integral_constantINSA_4UMMA5MajorELSS_0EEEST_NSQ_INSR_7ScaleInELSU_0EEESV_EEEEEENSA_6LayoutINSB_IJSE_SE_SE_EEENSB_IJNSC_ILi0EEES10_S10_EEEEENSB_IJNSA_10UnderscoreES13_S13_EEEEENS7_6detail27Sm100ImplicitGemmTileTraitsINSA_20SM90_TMA_LOAD_IM2COLENSA_14ComposedLayoutINSA_7SwizzleILi2ELi4ELi3EEENSA_18smem_ptr_flag_bitsILi8EEENSY_INSB_IJNSC_ILi8EEESH_EEENSB_IJSH_SE_EEEEEEEvEENS17_INSA_23SM90_TMA_LOAD_MULTICASTES1I_vEEEENS_8epilogue10collective18CollectiveEpilogueINS1N_23Sm100TmaWarpSpecializedILi2ELi2ELi32ELb0ELb0EEEJSK_NSB_IJNSY_ISH_SE_EES1S_EEESL_NSB_IJNSB_IJllllEEESE_S10_EEESL_S1V_NS1N_6fusion15FusionCallbacksIS1R_NS1W_17LinearCombinationISL_fSL_fLNS_15FloatRoundStyleE2EEESK_S1T_JEEENSA_5SM1004TMEM4LOAD26SM100_TMEM_LOAD_16dp32b32xES18_S1I_NSA_39AutoVectorizingCopyWithAssumedAlignmentILi128EEENSA_21SM90_TMA_STORE_IM2COLES1I_S27_S27_EEEvvEEEEvNT_6ParamsE --------------------------
	.section	.text._ZN7cutlass13device_kernelINS_4conv6kernel13ConvUniversalINS1_16ConvProblemShapeILNS1_8OperatorE0ELi3EEENS1_10collective14CollectiveConvINS1_47MainloopSm100TmaUmmaWarpSpecializedImplicitGemmILS5_0ELi17ELi3ELi1ELi2EN4cute5tupleIJNSA_1CILi2EEENSC_ILi1EEESE_EEEEENSB_IJNSC_ILi64EEENSC_ILi128EEENSB_IJSH_EEEEEENS_12float_e4m3_tESL_NSA_8TiledMMAINSA_8MMA_AtomIJNSA_10MMA_TraitsINSA_19SM100_MMA_F8F6F4_SSEJSL_SL_fSH_SI_NSA_17integral_constantINSA_4UMMA5MajorELSS_0EEEST_NSQ_INSR_7ScaleInELSU_0EEESV_EEEEEENSA_6LayoutINSB_IJSE_SE_SE_EEENSB_IJNSC_ILi0EEES10_S10_EEEEENSB_IJNSA_10UnderscoreES13_S13_EEEEENS7_6detail27Sm100ImplicitGemmTileTraitsINSA_20SM90_TMA_LOAD_IM2COLENSA_14ComposedLayoutINSA_7SwizzleILi2ELi4ELi3EEENSA_18smem_ptr_flag_bitsILi8EEENSY_INSB_IJNSC_ILi8EEESH_EEENSB_IJSH_SE_EEEEEEEvEENS17_INSA_23SM90_TMA_LOAD_MULTICASTES1I_vEEEENS_8epilogue10collective18CollectiveEpilogueINS1N_23Sm100TmaWarpSpecializedILi2ELi2ELi32ELb0ELb0EEEJSK_NSB_IJNSY_ISH_SE_EES1S_EEESL_NSB_IJNSB_IJllllEEESE_S10_EEESL_S1V_NS1N_6fusion15FusionCallbacksIS1R_NS1W_17LinearCombinationISL_fSL_fLNS_15FloatRoundStyleE2EEESK_S1T_JEEENSA_5SM1004TMEM4LOAD26SM100_TMEM_LOAD_16dp32b32xES18_S1I_NSA_39AutoVectorizingCopyWithAssumedAlignmentILi128EEENSA_21SM90_TMA_STORE_IM2COLES1I_S27_S27_EEEvvEEEEvNT_6ParamsE,"ax",@progbits
	.align	128
.text._ZN7cutlass13device_kernelINS_4conv6kernel13ConvUniversalINS1_16ConvProblemShapeILNS1_8OperatorE0ELi3EEENS1_10collective14CollectiveConvINS1_47MainloopSm100TmaUmmaWarpSpecializedImplicitGemmILS5_0ELi17ELi3ELi1ELi2EN4cute5tupleIJNSA_1CILi2EEENSC_ILi1EEESE_EEEEENSB_IJNSC_ILi64EEENSC_ILi128EEENSB_IJSH_EEEEEENS_12float_e4m3_tESL_NSA_8TiledMMAINSA_8MMA_AtomIJNSA_10MMA_TraitsINSA_19SM100_MMA_F8F6F4_SSEJSL_SL_fSH_SI_NSA_17integral_constantINSA_4UMMA5MajorELSS_0EEEST_NSQ_INSR_7ScaleInELSU_0EEESV_EEEEEENSA_6LayoutINSB_IJSE_SE_SE_EEENSB_IJNSC_ILi0EEES10_S10_EEEEENSB_IJNSA_10UnderscoreES13_S13_EEEEENS7_6detail27Sm100ImplicitGemmTileTraitsINSA_20SM90_TMA_LOAD_IM2COLENSA_14ComposedLayoutINSA_7SwizzleILi2ELi4ELi3EEENSA_18smem_ptr_flag_bitsILi8EEENSY_INSB_IJNSC_ILi8EEESH_EEENSB_IJSH_SE_EEEEEEEvEENS17_INSA_23SM90_TMA_LOAD_MULTICASTES1I_vEEEENS_8epilogue10collective18CollectiveEpilogueINS1N_23Sm100TmaWarpSpecializedILi2ELi2ELi32ELb0ELb0EEEJSK_NSB_IJNSY_ISH_SE_EES1S_EEESL_NSB_IJNSB_IJllllEEESE_S10_EEESL_S1V_NS1N_6fusion15FusionCallbacksIS1R_NS1W_17LinearCombinationISL_fSL_fLNS_15FloatRoundStyleE2EEESK_S1T_JEEENSA_5SM1004TMEM4LOAD26SM100_TMEM_LOAD_16dp32b32xES18_S1I_NSA_39AutoVectorizingCopyWithAssumedAlignmentILi128EEENSA_21SM90_TMA_STORE_IM2COLES1I_S27_S27_EEEvvEEEEvNT_6ParamsE:
        .type           _ZN7cutlass13device_kernelINS_4conv6kernel13ConvUniversalINS1_16ConvProblemShapeILNS1_8OperatorE0ELi3EEENS1_10collective14CollectiveConvINS1_47MainloopSm100TmaUmmaWarpSpecializedImplicitGemmILS5_0ELi17ELi3ELi1ELi2EN4cute5tupleIJNSA_1CILi2EEENSC_ILi1EEESE_EEEEENSB_IJNSC_ILi64EEENSC_ILi128EEENSB_IJSH_EEEEEENS_12float_e4m3_tESL_NSA_8TiledMMAINSA_8MMA_AtomIJNSA_10MMA_TraitsINSA_19SM100_MMA_F8F6F4_SSEJSL_SL_fSH_SI_NSA_17integral_constantINSA_4UMMA5MajorELSS_0EEEST_NSQ_INSR_7ScaleInELSU_0EEESV_EEEEEENSA_6LayoutINSB_IJSE_SE_SE_EEENSB_IJNSC_ILi0EEES10_S10_EEEEENSB_IJNSA_10UnderscoreES13_S13_EEEEENS7_6detail27Sm100ImplicitGemmTileTraitsINSA_20SM90_TMA_LOAD_IM2COLENSA_14ComposedLayoutINSA_7SwizzleILi2ELi4ELi3EEENSA_18smem_ptr_flag_bitsILi8EEENSY_INSB_IJNSC_ILi8EEESH_EEENSB_IJSH_SE_EEEEEEEvEENS17_INSA_23SM90_TMA_LOAD_MULTICASTES1I_vEEEENS_8epilogue10collective18CollectiveEpilogueINS1N_23Sm100TmaWarpSpecializedILi2ELi2ELi32ELb0ELb0EEEJSK_NSB_IJNSY_ISH_SE_EES1S_EEESL_NSB_IJNSB_IJllllEEESE_S10_EEESL_S1V_NS1N_6fusion15FusionCallbacksIS1R_NS1W_17LinearCombinationISL_fSL_fLNS_15FloatRoundStyleE2EEESK_S1T_JEEENSA_5SM1004TMEM4LOAD26SM100_TMEM_LOAD_16dp32b32xES18_S1I_NSA_39AutoVectorizingCopyWithAssumedAlignmentILi128EEENSA_21SM90_TMA_STORE_IM2COLES1I_S27_S27_EEEvvEEEEvNT_6ParamsE,@function
        .size           _ZN7cutlass13device_kernelINS_4conv6kernel13ConvUniversalINS1_16ConvProblemShapeILNS1_8OperatorE0ELi3EEENS1_10collective14CollectiveConvINS1_47MainloopSm100TmaUmmaWarpSpecializedImplicitGemmILS5_0ELi17ELi3ELi1ELi2EN4cute5tupleIJNSA_1CILi2EEENSC_ILi1EEESE_EEEEENSB_IJNSC_ILi64EEENSC_ILi128EEENSB_IJSH_EEEEEENS_12float_e4m3_tESL_NSA_8TiledMMAINSA_8MMA_AtomIJNSA_10MMA_TraitsINSA_19SM100_MMA_F8F6F4_SSEJSL_SL_fSH_SI_NSA_17integral_constantINSA_4UMMA5MajorELSS_0EEEST_NSQ_INSR_7ScaleInELSU_0EEESV_EEEEEENSA_6LayoutINSB_IJSE_SE_SE_EEENSB_IJNSC_ILi0EEES10_S10_EEEEENSB_IJNSA_10UnderscoreES13_S13_EEEEENS7_6detail27Sm100ImplicitGemmTileTraitsINSA_20SM90_TMA_LOAD_IM2COLENSA_14ComposedLayoutINSA_7SwizzleILi2ELi4ELi3EEENSA_18smem_ptr_flag_bitsILi8EEENSY_INSB_IJNSC_ILi8EEESH_EEENSB_IJSH_SE_EEEEEEEvEENS17_INSA_23SM90_TMA_LOAD_MULTICASTES1I_vEEEENS_8epilogue10collective18CollectiveEpilogueINS1N_23Sm100TmaWarpSpecializedILi2ELi2ELi32ELb0ELb0EEEJSK_NSB_IJNSY_ISH_SE_EES1S_EEESL_NSB_IJNSB_IJllllEEESE_S10_EEESL_S1V_NS1N_6fusion15FusionCallbacksIS1R_NS1W_17LinearCombinationISL_fSL_fLNS_15FloatRoundStyleE2EEESK_S1T_JEEENSA_5SM1004TMEM4LOAD26SM100_TMEM_LOAD_16dp32b32xES18_S1I_NSA_39AutoVectorizingCopyWithAssumedAlignmentILi128EEENSA_21SM90_TMA_STORE_IM2COLES1I_S27_S27_EEEvvEEEEvNT_6ParamsE,(.L_x_180 - _ZN7cutlass13device_kernelINS_4conv6kernel13ConvUniversalINS1_16ConvProblemShapeILNS1_8OperatorE0ELi3EEENS1_10collective14CollectiveConvINS1_47MainloopSm100TmaUmmaWarpSpecializedImplicitGemmILS5_0ELi17ELi3ELi1ELi2EN4cute5tupleIJNSA_1CILi2EEENSC_ILi1EEESE_EEEEENSB_IJNSC_ILi64EEENSC_ILi128EEENSB_IJSH_EEEEEENS_12float_e4m3_tESL_NSA_8TiledMMAINSA_8MMA_AtomIJNSA_10MMA_TraitsINSA_19SM100_MMA_F8F6F4_SSEJSL_SL_fSH_SI_NSA_17integral_constantINSA_4UMMA5MajorELSS_0EEEST_NSQ_INSR_7ScaleInELSU_0EEESV_EEEEEENSA_6LayoutINSB_IJSE_SE_SE_EEENSB_IJNSC_ILi0EEES10_S10_EEEEENSB_IJNSA_10UnderscoreES13_S13_EEEEENS7_6detail27Sm100ImplicitGemmTileTraitsINSA_20SM90_TMA_LOAD_IM2COLENSA_14ComposedLayoutINSA_7SwizzleILi2ELi4ELi3EEENSA_18smem_ptr_flag_bitsILi8EEENSY_INSB_IJNSC_ILi8EEESH_EEENSB_IJSH_SE_EEEEEEEvEENS17_INSA_23SM90_TMA_LOAD_MULTICASTES1I_vEEEENS_8epilogue10collective18CollectiveEpilogueINS1N_23Sm100TmaWarpSpecializedILi2ELi2ELi32ELb0ELb0EEEJSK_NSB_IJNSY_ISH_SE_EES1S_EEESL_NSB_IJNSB_IJllllEEESE_S10_EEESL_S1V_NS1N_6fusion15FusionCallbacksIS1R_NS1W_17LinearCombinationISL_fSL_fLNS_15FloatRoundStyleE2EEESK_S1T_JEEENSA_5SM1004TMEM4LOAD26SM100_TMEM_LOAD_16dp32b32xES18_S1I_NSA_39AutoVectorizingCopyWithAssumedAlignmentILi128EEENSA_21SM90_TMA_STORE_IM2COLES1I_S27_S27_EEEvvEEEEvNT_6ParamsE)
        .other          _ZN7cutlass13device_kernelINS_4conv6kernel13ConvUniversalINS1_16ConvProblemShapeILNS1_8OperatorE0ELi3EEENS1_10collective14CollectiveConvINS1_47MainloopSm100TmaUmmaWarpSpecializedImplicitGemmILS5_0ELi17ELi3ELi1ELi2EN4cute5tupleIJNSA_1CILi2EEENSC_ILi1EEESE_EEEEENSB_IJNSC_ILi64EEENSC_ILi128EEENSB_IJSH_EEEEEENS_12float_e4m3_tESL_NSA_8TiledMMAINSA_8MMA_AtomIJNSA_10MMA_TraitsINSA_19SM100_MMA_F8F6F4_SSEJSL_SL_fSH_SI_NSA_17integral_constantINSA_4UMMA5MajorELSS_0EEEST_NSQ_INSR_7ScaleInELSU_0EEESV_EEEEEENSA_6LayoutINSB_IJSE_SE_SE_EEENSB_IJNSC_ILi0EEES10_S10_EEEEENSB_IJNSA_10UnderscoreES13_S13_EEEEENS7_6detail27Sm100ImplicitGemmTileTraitsINSA_20SM90_TMA_LOAD_IM2COLENSA_14ComposedLayoutINSA_7SwizzleILi2ELi4ELi3EEENSA_18smem_ptr_flag_bitsILi8EEENSY_INSB_IJNSC_ILi8EEESH_EEENSB_IJSH_SE_EEEEEEEvEENS17_INSA_23SM90_TMA_LOAD_MULTICASTES1I_vEEEENS_8epilogue10collective18CollectiveEpilogueINS1N_23Sm100TmaWarpSpecializedILi2ELi2ELi32ELb0ELb0EEEJSK_NSB_IJNSY_ISH_SE_EES1S_EEESL_NSB_IJNSB_IJllllEEESE_S10_EEESL_S1V_NS1N_6fusion15FusionCallbacksIS1R_NS1W_17LinearCombinationISL_fSL_fLNS_15FloatRoundStyleE2EEESK_S1T_JEEENSA_5SM1004TMEM4LOAD26SM100_TMEM_LOAD_16dp32b32xES18_S1I_NSA_39AutoVectorizingCopyWithAssumedAlignmentILi128EEENSA_21SM90_TMA_STORE_IM2COLES1I_S27_S27_EEEvvEEEEvNT_6ParamsE,@"STO_CUDA_ENTRY STV_DEFAULT"
_ZN7cutlass13device_kernelINS_4conv6kernel13ConvUniversalINS1_16ConvProblemShapeILNS1_8OperatorE0ELi3EEENS1_10collective14CollectiveConvINS1_47MainloopSm100TmaUmmaWarpSpecializedImplicitGemmILS5_0ELi17ELi3ELi1ELi2EN4cute5tupleIJNSA_1CILi2EEENSC_ILi1EEESE_EEEEENSB_IJNSC_ILi64EEENSC_ILi128EEENSB_IJSH_EEEEEENS_12float_e4m3_tESL_NSA_8TiledMMAINSA_8MMA_AtomIJNSA_10MMA_TraitsINSA_19SM100_MMA_F8F6F4_SSEJSL_SL_fSH_SI_NSA_17integral_constantINSA_4UMMA5MajorELSS_0EEEST_NSQ_INSR_7ScaleInELSU_0EEESV_EEEEEENSA_6LayoutINSB_IJSE_SE_SE_EEENSB_IJNSC_ILi0EEES10_S10_EEEEENSB_IJNSA_10UnderscoreES13_S13_EEEEENS7_6detail27Sm100ImplicitGemmTileTraitsINSA_20SM90_TMA_LOAD_IM2COLENSA_14ComposedLayoutINSA_7SwizzleILi2ELi4ELi3EEENSA_18smem_ptr_flag_bitsILi8EEENSY_INSB_IJNSC_ILi8EEESH_EEENSB_IJSH_SE_EEEEEEEvEENS17_INSA_23SM90_TMA_LOAD_MULTICASTES1I_vEEEENS_8epilogue10collective18CollectiveEpilogueINS1N_23Sm100TmaWarpSpecializedILi2ELi2ELi32ELb0ELb0EEEJSK_NSB_IJNSY_ISH_SE_EES1S_EEESL_NSB_IJNSB_IJllllEEESE_S10_EEESL_S1V_NS1N_6fusion15FusionCallbacksIS1R_NS1W_17LinearCombinationISL_fSL_fLNS_15FloatRoundStyleE2EEESK_S1T_JEEENSA_5SM1004TMEM4LOAD26SM100_TMEM_LOAD_16dp32b32xES18_S1I_NSA_39AutoVectorizingCopyWithAssumedAlignmentILi128EEENSA_21SM90_TMA_STORE_IM2COLES1I_S27_S27_EEEvvEEEEvNT_6ParamsE:
[----:B------:R-:W1:Y:S01]  /*0000*/  LDC R1, c[0x0][0x37c] ;  /* 0x0000df00ff017b82 */ /* 0x000e620000000800 */
[----:B------:R-:W2:Y:S01]  /*0010*/  S2R R90, SR_TID.X ;  /* 0x00000000005a7919 */ /* 0x000ea20000002100 */
[----:B------:R-:W3:Y:S01]  /*0020*/  LDCU.64 UR8, c[0x0][0x990] ;  /* 0x00013200ff0877ac */ /* 0x000ee20008000a00 */
[----:B-1----:R-:W-:Y:S01]  /*0030*/  VIADD R1, R1, 0xfffffff8 ;  /* 0xfffffff801017836 */ /* 0x002fe20000000000 */
[----:B------:R-:W-:Y:S02]  /*0040*/  PRMT R92, RZ, 0x7610, R92 ;  /* 0x00007610ff5c7816 */ /* 0x000fe4000000005c */
[----:B------:R-:W-:Y:S01]  /*0050*/  ELECT P3, URZ, PT ;  /* 0x0000000000ff782f */ /* 0x000fe20003860000 */
[----:B---3--:R-:W-:-:S04]  /*0060*/  UISETP.NE.U32.AND UP0, UPT, UR8, URZ, UPT ;  /* 0x000000ff0800728c */ /* 0x008fc8000bf05070 */
[----:B------:R-:W-:Y:S01]  /*0070*/  UISETP.NE.AND.EX UP0, UPT, UR9, URZ, UPT, UP0 ;  /* 0x000000ff0900728c */ /* 0x000fe2000bf05300 */
[----:B--2---:R-:W-:-:S05]  /*0080*/  SHF.R.U32.HI R93, RZ, 0x5, R90 ;  /* 0x00000005ff5d7819 */ /* 0x004fca000001165a */
[----:B------:R-:W1:Y:S02]  /*0090*/  SHFL.IDX PT, R0, R93, RZ, 0x1f ;  /* 0x00001fff5d007589 */ /* 0x000e6400000e0000 */
[----:B-1----:R-:W-:Y:S01]  /*00a0*/  R2UR UR18, R0 ;  /* 0x00000000001272ca */ /* 0x002fe200000e0000 */
[----:B------:R-:W-:-:S14]  /*00b0*/  BRA.U UP0, `(.L_x_0) ;  /* 0x0000000100307547 */ /* 0x000fdc000b800000 */
[----:B------:R-:W1:Y:S02]  /*00c0*/  LDCU.64 UR4, c[0x0][0x988] ;  /* 0x00013100ff0477ac */ /* 0x000e640008000a00 */
[----:B-1----:R-:W-:-:S04]  /*00d0*/  UISETP.NE.U32.AND UP0, UPT, UR4, URZ, UPT ;  /* 0x000000ff0400728c */ /* 0x002fc8000bf05070 */
[----:B------:R-:W-:-:S09]  /*00e0*/  UISETP.NE.AND.EX UP0, UPT, UR5, URZ, UPT, UP0 ;  /* 0x000000ff0500728c */ /* 0x000fd2000bf05300 */
[----:B------:R-:W-:Y:S05]  /*00f0*/  BRA.U !UP0, `(.L_x_1) ;  /* 0x0000000108147547 */ /* 0x000fea000b800000 */
[----:B------:R-:W1:Y:S01]  /*0100*/  LDC.64 R2, c[0x0][0x988] ;  /* 0x00026200ff027b82 */ /* 0x000e620000000a00 */
[----:B------:R-:W1:Y:S02]  /*0110*/  LDCU.64 UR4, c[0x0][0x358] ;  /* 0x00006b00ff0477ac */ /* 0x000e640008000a00 */
[----:B-1----:R1:W5:Y:S01]  /*0120*/  LDG.E R41, desc[UR4][R2.64] ;  /* 0x0000000402297981 */ /* 0x002362000c1e1900 */
[----:B------:R-:W-:Y:S01]  /*0130*/  HFMA2 R92, -RZ, RZ, 0, 5.9604644775390625e-08 ;  /* 0x00000001ff5c7431 */ /* 0x000fe200000001ff */
[----:B------:R-:W-:Y:S05]  /*0140*/  BRA `(.L_x_0) ;  /* 0x00000000000c7947 */ /* 0x000fea0003800000 */
.L_x_1:
[----:B------:R-:W1:Y:S01]  /*0150*/  LDCU UR4, c[0x0][0x980] ;  /* 0x00013000ff0477ac */ /* 0x000e620008000800 */
[----:B------:R-:W-:Y:S01]  /*0160*/  HFMA2 R92, -RZ, RZ, 0, 5.9604644775390625e-08 ;  /* 0x00000001ff5c7431 */ /* 0x000fe200000001ff */
[----:B-1----:R-:W-:-:S07]  /*0170*/  MOV R41, UR4 ;  /* 0x0000000400297c02 */ /* 0x002fce0008000f00 */
.L_x_0:
[----:B------:R-:W2:Y:S02]  /*0180*/  LDCU.64 UR4, c[0x0][0x9b0] ;  /* 0x00013600ff0477ac */ /* 0x000ea40008000a00 */
[----:B--2---:R-:W-:-:S04]  /*0190*/  UISETP.NE.U32.AND UP0, UPT, UR4, URZ, UPT ;  /* 0x000000ff0400728c */ /* 0x004fc8000bf05070 */
[----:B------:R-:W-:-:S09]  /*01a0*/  UISETP.NE.AND.EX UP0, UPT, UR5, URZ, UPT, UP0 ;  /* 0x000000ff0500728c */ /* 0x000fd2000bf05300 */
[----:B------:R-:W-:Y:S05]  /*01b0*/  BRA.U UP0, `(.L_x_2) ;  /* 0x0000000100287547 */ /* 0x000fea000b800000 */
[----:B------:R-:W2:Y:S02]  /*01c0*/  LDCU.64 UR4, c[0x0][0x9a8] ;  /* 0x00013500ff0477ac */ /* 0x000ea40008000a00 */
[----:B--2---:R-:W-:-:S04]  /*01d0*/  UISETP.NE.U32.AND UP0, UPT, UR4, URZ, UPT ;  /* 0x000000ff0400728c */ /* 0x004fc8000bf05070 */
[----:B------:R-:W-:-:S09]  /*01e0*/  UISETP.NE.AND.EX UP0, UPT, UR5, URZ, UPT, UP0 ;  /* 0x000000ff0500728c */ /* 0x000fd2000bf05300 */
[----:B------:R-:W-:Y:S05]  /*01f0*/  BRA.U !UP0, `(.L_x_3) ;  /* 0x0000000108107547 */ /* 0x000fea000b800000 */
[----:B------:R-:W2:Y:S01]  /*0200*/  LDC.64 R38, c[0x0][0x9a8] ;  /* 0x00026a00ff267b82 */ /* 0x000ea20000000a00 */
[----:B------:R-:W2:Y:S02]  /*0210*/  LDCU.64 UR4, c[0x0][0x358] ;  /* 0x00006b00ff0477ac */ /* 0x000ea40008000a00 */
[----:B--2---:R2:W5:Y:S01]  /*0220*/  LDG.E R38, desc[UR4][R38.64] ;  /* 0x0000000426267981 */ /* 0x004562000c1e1900 */
[----:B------:R-:W-:Y:S05]  /*0230*/  BRA `(.L_x_2) ;  /* 0x0000000000087947 */ /* 0x000fea0003800000 */
.L_x_3:
[----:B------:R-:W2:Y:S02]  /*0240*/  LDCU UR4, c[0x0][0x9a0] ;  /* 0x00013400ff0477ac */ /* 0x000ea40008000800 */
[----:B--2---:R-:W-:Y:S02]  /*0250*/  MOV R38, UR4 ;  /* 0x0000000400267c02 */ /* 0x004fe40008000f00 */
.L_x_2:
[----:B------:R-:W-:Y:S01]  /*0260*/  IMAD.U32 R0, RZ, RZ, UR18 ;  /* 0x00000012ff007e24 */ /* 0x000fe2000f8e00ff */
[----:B------:R-:W-:Y:S04]  /*0270*/  BSSY.RECONVERGENT B0, `(.L_x_4) ;  /* 0x000000c000007945 */ /* 0x000fe80003800200 */
[C---:B------:R-:W-:Y:S02]  /*0280*/  ISETP.NE.OR P1, PT, R0.reuse, 0x1, !P3 ;  /* 0x000000010000780c */ /* 0x040fe40005f25670 */
[----:B------:R-:W-:-:S11]  /*0290*/  ISETP.NE.OR P0, PT, R0, 0x3, !P3 ;  /* 0x000000030000780c */ /* 0x000fd60005f05670 */
[----:B------:R-:W-:Y:S05]  /*02a0*/  @P1 BRA `(.L_x_5) ;  /* 0x0000000000201947 */ /* 0x000fea0003800000 */
[----:B------:R-:W3:Y:S02]  /*02b0*/  LDCU.64 UR4, c[0x0][0x348] ;  /* 0x00006900ff0477ac */ /* 0x000ee40008000a00 */
[----:B---3--:R-:W-:Y:S02]  /*02c0*/  UIADD3 UR6, UP1, UPT, UR4, 0x80, URZ ;  /* 0x0000008004067890 */ /* 0x008fe4000ff3e0ff */
[----:B------:R-:W-:Y:S02]  /*02d0*/  UIADD3 UR4, UP0, UPT, UR4, 0x200, URZ ;  /* 0x0000020004047890 */ /* 0x000fe4000ff1e0ff */
[----:B------:R-:W-:Y:S02]  /*02e0*/  UIADD3.X UR7, UPT, UPT, URZ, UR5, URZ, UP1, !UPT ;  /* 0x00000005ff077290 */ /* 0x000fe40008ffe4ff */
[----:B------:R-:W-:-:S07]  /*02f0*/  UIADD3.X UR5, UPT, UPT, URZ, UR5, URZ, UP0, !UPT ;  /* 0x00000005ff057290 */ /* 0x000fce00087fe4ff */
[----:B------:R3:W-:Y:S02]  /*0300*/  UTMACCTL.PF [UR6] ;  /* 0x00000000060079b9 */ /* 0x0007e40008040000 */
[----:B------:R3:W-:Y:S02]  /*0310*/  UTMACCTL.PF [UR4] ;  /* 0x00000000040079b9 */ /* 0x0007e40008040000 */
[----:B---3--:R-:W-:Y:S01]  /*0320*/  NOP ;  /* 0x0000000000007918 */ /* 0x008fe20000000000 */
.L_x_5:
[----:B------:R-:W-:Y:S05]  /*0330*/  BSYNC.RECONVERGENT B0 ;  /* 0x0000000000007941 */ /* 0x000fea0003800200 */
.L_x_4:
[----:B------:R-:W-:Y:S04]  /*0340*/  BSSY.RECONVERGENT B0, `(.L_x_6) ;  /* 0x000000a000007945 */ /* 0x000fe80003800200 */
        /* <DEDUP_REMOVED lines=9> */
.L_x_7:
[----:B------:R-:W-:Y:S05]  /*03e0*/  BSYNC.RECONVERGENT B0 ;  /* 0x0000000000007941 */ /* 0x000fea0003800200 */
.L_x_6:
[----:B------:R-:W3:Y:S01]  /*03f0*/  LDCU.64 UR4, c[0x0][0x988] ;  /* 0x00013100ff0477ac */ /* 0x000ee20008000a00 */
[----:B------:R-:W-:Y:S02]  /*0400*/  UISETP.EQ.U32.AND UP2, UPT, UR8, URZ, UPT ;  /* 0x000000ff0800728c */ /* 0x000fe4000bf42070 */
[----:B------:R-:W-:Y:S02]  /*0410*/  UPLOP3.LUT UP3, UPT, UPT, UPT, UPT, 0x80, 0x8 ;  /* 0x000000000008789c */ /* 0x000fe40003f6f070 */
[----:B---3--:R-:W-:-:S04]  /*0420*/  UISETP.NE.U32.AND UP0, UPT, UR4, URZ, UPT ;  /* 0x000000ff0400728c */ /* 0x008fc8000bf05070 */
[----:B------:R-:W-:-:S04]  /*0430*/  UISETP.NE.AND.EX UP1, UPT, UR5, URZ, UPT, UP0 ;  /* 0x000000ff0500728c */ /* 0x000fc8000bf25300 */
[----:B------:R-:W-:-:S04]  /*0440*/  UISETP.EQ.OR.EX UP4, UPT, UR9, URZ, !UP1, UP2 ;  /* 0x000000ff0900728c */ /* 0x000fc8000cf82720 */
[----:B------:R-:W-:-:S06]  /*0450*/  UP2UR UR4, UPR, URZ, 0x10 ;  /* 0x00000010ff047883 */ /* 0x000fcc0008000000 */
[----:B------:R-:W-:Y:S01]  /*0460*/  MOV R101, UR4 ;  /* 0x0000000400657c02 */ /* 0x000fe20008000f00 */
[----:B------:R-:W-:Y:S06]  /*0470*/  BRA.U !UP4, `(.L_x_8) ;  /* 0x000000010c207547 */ /* 0x000fec000b800000 */
[----:B------:R-:W-:Y:S01]  /*0480*/  UISETP.NE.U32.AND UP2, UPT, UR8, URZ, UPT ;  /* 0x000000ff0800728c */ /* 0x000fe2000bf45070 */
[----:B-----5:R-:W-:Y:S01]  /*0490*/  FSETP.NEU.AND P0, PT, R41, RZ, PT ;  /* 0x000000ff2900720b */ /* 0x020fe20003f0d000 */
[----:B------:R-:W-:Y:S02]  /*04a0*/  USEL UR4, URZ, 0xffffffff, UP1 ;  /* 0xffffffffff047887 */ /* 0x000fe40008800000 */
[----:B------:R-:W-:-:S10]  /*04b0*/  UISETP.NE.AND.EX UP2, UPT, UR9, URZ, UPT, UP2 ;  /* 0x000000ff0900728c */ /* 0x000fd4000bf45320 */
[----:B------:R-:W-:Y:S01]  /*04c0*/  VOTEU.ANY UP0, P0 ;  /* 0x0000000000ff7886 */ /* 0x000fe20000000100 */
[----:B------:R-:W-:-:S04]  /*04d0*/  @!UP2 USEL UR4, URZ, 0xffffffff, UP0 ;  /* 0xffffffffff04a887 */ /* 0x000fc80008000000 */
[----:B------:R-:W-:-:S04]  /*04e0*/  ULOP3.LUT UR4, UR4, 0x1, URZ, 0xc0, !UPT ;  /* 0x0000000104047892 */ /* 0x000fc8000f8ec0ff */
[----:B------:R-:W-:-:S11]  /*04f0*/  UISETP.NE.U32.AND UP3, UPT, UR4, 0x1, UPT ;  /* 0x000000010400788c */ /* 0x000fd6000bf65070 */
.L_x_8:
[----:B-1----:R-:W1:Y:S02]  /*0500*/  SHFL.IDX PT, R2, R93, RZ, 0x1f ;  /* 0x00001fff5d027589 */ /* 0x002e6400000e0000 */
[----:B-1----:R-:W-:-:S13]  /*0510*/  ISETP.NE.AND P0, PT, R2, RZ, PT ;  /* 0x000000ff0200720c */ /* 0x002fda0003f05270 */
[----:B------:R-:W-:Y:S05]  /*0520*/  @P0 BRA `(.L_x_9) ;  /* 0x0000000000cc0947 */ /* 0x000fea0003800000 */
[----:B------:R-:W-:Y:S01]  /*0530*/  ELECT P0, URZ, PT ;  /* 0x0000000000ff782f */ /* 0x000fe20003800000 */
[----:B------:R-:W-:-:S12]  /*0540*/  BSSY.RECONVERGENT B0, `(.L_x_9) ;  /* 0x0000031000007945 */ /* 0x000fd80003800200 */
[----:B------:R-:W-:Y:S05]  /*0550*/  @!P0 BRA `(.L_x_10) ;  /* 0x0000000000bc8947 */ /* 0x000fea0003800000 */
[----:B------:R-:W1:Y:S01]  /*0560*/  S2UR UR4, SR_CgaCtaId ;  /* 0x00000000000479c3 */ /* 0x000e620000008800 */
[----:B------:R-:W-:Y:S01]  /*0570*/  UMOV UR5, 0x400 ;  /* 0x0000040000057882 */ /* 0x000fe20000000000 */
[----:B------:R-:W-:Y:S01]  /*0580*/  UMOV UR8, 0x1 ;  /* 0x0000000100087882 */ /* 0x000fe20000000000 */
[----:B------:R-:W-:Y:S01]  /*0590*/  UMOV UR6, 0x2 ;  /* 0x0000000200067882 */ /* 0x000fe20000000000 */
[----:B------:R-:W-:-:S04]  /*05a0*/  UIADD3 UR8, UPT, UPT, -UR8, 0x100000, URZ ;  /* 0x0010000008087890 */ /* 0x000fc8000fffe1ff */
[----:B------:R-:W-:Y:S02]  /*05b0*/  USHF.L.U32 UR9, UR8, 0xb, URZ ;  /* 0x0000000b08097899 */ /* 0x000fe400080006ff */
[----:B------:R-:W-:Y:S02]  /*05c0*/  USHF.L.U32 UR8, UR8, 0x1, URZ ;  /* 0x0000000108087899 */ /* 0x000fe400080006ff */
[----:B------:R-:W-:-:S04]  /*05d0*/  UIADD3 UR6, UPT, UPT, -UR6, 0x100000, URZ ;  /* 0x0010000006067890 */ /* 0x000fc8000fffe1ff */
[----:B------:R-:W-:Y:S02]  /*05e0*/  USHF.L.U32 UR7, UR6, 0xb, URZ ;  /* 0x0000000b06077899 */ /* 0x000fe400080006ff */
[----:B------:R-:W-:Y:S02]  /*05f0*/  USHF.L.U32 UR6, UR6, 0x1, URZ ;  /* 0x0000000106067899 */ /* 0x000fe400080006ff */
[----:B-1----:R-:W-:Y:S01]  /*0600*/  ULEA UR4, UR4, UR5, 0x18 ;  /* 0x0000000504047291 */ /* 0x002fe2000f8ec0ff */
[----:B------:R-:W1:Y:S11]  /*0610*/  FENCE.VIEW.ASYNC.S ;  /* 0x00000000000073c6 */ /* 0x000e760000000000 */
[----:B-1----:R1:W3:Y:S01]  /*0620*/  SYNCS.EXCH.64 URZ, [UR4], UR8 ;  /* 0x0000000804ff75b2 */ /* 0x0022e20008000100 */
[----:B------:R1:W4:Y:S01]  /*0630*/  SYNCS.EXCH.64 URZ, [UR4+0x88], UR6 ;  /* 0x0000880604ff75b2 */ /* 0x0003220008000100 */
[----:B------:R1:W1:Y:S01]  /*0640*/  SYNCS.EXCH.64 URZ, [UR4+0x8], UR8 ;  /* 0x0000080804ff75b2 */ /* 0x0002620008000100 */
        /* <DEDUP_REMOVED lines=31> */
[----:B---34-:R-:W-:Y:S01]  /*0840*/  NOP ;  /* 0x0000000000007918 */ /* 0x018fe20000000000 */
.L_x_10:
[----:B-1----:R-:W-:Y:S05]  /*0850*/  BSYNC.RECONVERGENT B0 ;  /* 0x0000000000007941 */ /* 0x002fea0003800200 */
.L_x_9:
[----:B------:R-:W1:Y:S01]  /*0860*/  SHFL.IDX PT, R2, R93, RZ, 0x1f ;  /* 0x00001fff5d027589 */ /* 0x000e6200000e0000 */
[----:B------:R-:W-:Y:S01]  /*0870*/  NOP ;  /* 0x0000000000007918 */ /* 0x000fe20000000000 */
[----:B-1----:R-:W-:-:S13]  /*0880*/  ISETP.NE.AND P0, PT, R2, 0x1, PT ;  /* 0x000000010200780c */ /* 0x002fda0003f05270 */
[----:B------:R-:W-:Y:S05]  /*0890*/  @P0 BRA `(.L_x_11) ;  /* 0x0000000000480947 */ /* 0x000fea0003800000 */
        /* <DEDUP_REMOVED lines=9> */
[----:B------:R-:W-:Y:S01]  /*0930*/  USHF.L.U32 UR6, UR6, 0x1, URZ ;  /* 0x0000000106067899 */ /* 0x000fe200080006ff */
[----:B------:R-:W-:Y:S01]  /*0940*/  ELECT P0, URZ, PT ;  /* 0x0000000000ff782f */ /* 0x000fe20003800000 */
[----:B-1----:R-:W-:Y:S01]  /*0950*/  ULEA UR4, UR4, UR5, 0x18 ;  /* 0x0000000504047291 */ /* 0x002fe2000f8ec0ff */
[----:B------:R-:W1:Y:S11]  /*0960*/  FENCE.VIEW.ASYNC.S ;  /* 0x00000000000073c6 */ /* 0x000e760000000000 */
[----:B-1----:R1:W3:Y:S01]  /*0970*/  SYNCS.EXCH.64 URZ, [UR4+0x110], UR8 ;  /* 0x0001100804ff75b2 */ /* 0x0022e20008000100 */
[----:B------:R1:W4:Y:S01]  /*0980*/  SYNCS.EXCH.64 URZ, [UR4+0x120], UR6 ;  /* 0x0001200604ff75b2 */ /* 0x0003220008000100 */
[----:B------:R1:W1:Y:S01]  /*0990*/  SYNCS.EXCH.64 URZ, [UR4+0x118], UR8 ;  /* 0x0001180804ff75b2 */ /* 0x0002620008000100 */
[----:B------:R1:W1:Y:S01]  /*09a0*/  SYNCS.EXCH.64 URZ, [UR4+0x128], UR6 ;  /* 0x0001280604ff75b2 */ /* 0x0002620008000100 */
[----:B------:R-:W-:Y:S01]  /*09b0*/  NOP ;  /* 0x0000000000007918 */ /* 0x000fe20000000000 */
.L_x_11:
[----:B------:R-:W2:Y:S01]  /*09c0*/  SHFL.IDX PT, R2, R93, RZ, 0x1f ;  /* 0x00001fff5d027589 */ /* 0x000ea200000e0000 */
[----:B------:R-:W-:Y:S01]  /*09d0*/  NOP ;  /* 0x0000000000007918 */ /* 0x000fe20000000000 */
[----:B--2---:R-:W-:-:S13]  /*09e0*/  ISETP.NE.AND P0, PT, R2, 0x3, PT ;  /* 0x000000030200780c */ /* 0x004fda0003f05270 */
[----:B------:R-:W-:Y:S05]  /*09f0*/  @P0 BRA `(.L_x_12) ;  /* 0x0000000000300947 */ /* 0x000fea0003800000 */
[----:B-1----:R-:W1:Y:S01]  /*0a00*/  S2UR UR4, SR_CgaCtaId ;  /* 0x00000000000479c3 */ /* 0x002e620000008800 */
[----:B------:R-:W-:Y:S01]  /*0a10*/  UMOV UR6, 0x400 ;  /* 0x0000040000067882 */ /* 0x000fe20000000000 */
[----:B------:R-:W-:Y:S01]  /*0a20*/  UMOV UR5, 0x20 ;  /* 0x0000002000057882 */ /* 0x000fe20000000000 */
[----:B------:R-:W-:Y:S01]  /*0a30*/  ELECT P0, URZ, PT ;  /* 0x0000000000ff782f */ /* 0x000fe20003800000 */
[----:B-1----:R-:W-:Y:S02]  /*0a40*/  ULEA UR6, UR4, UR6, 0x18 ;  /* 0x0000000604067291 */ /* 0x002fe4000f8ec0ff */
[----:B------:R-:W-:-:S04]  /*0a50*/  UIADD3 UR4, UPT, UPT, -UR5, 0x100000, URZ ;  /* 0x0010000005047890 */ /* 0x000fc8000fffe1ff */
[----:B------:R-:W-:Y:S02]  /*0a60*/  USHF.L.U32 UR5, UR4, 0xb, URZ ;  /* 0x0000000b04057899 */ /* 0x000fe400080006ff */
[----:B------:R-:W-:Y:S01]  /*0a70*/  USHF.L.U32 UR4, UR4, 0x1, URZ ;  /* 0x0000000104047899 */ /* 0x000fe200080006ff */
[----:B------:R-:W1:Y:S11]  /*0a80*/  FENCE.VIEW.ASYNC.S ;  /* 0x00000000000073c6 */ /* 0x000e760000000000 */
[----:B-1----:R2:W1:Y:S01]  /*0a90*/  SYNCS.EXCH.64 URZ, [UR6+0x130], UR4 ;  /* 0x0001300406ff75b2 */ /* 0x0024620008000100 */
[----:B------:R2:W1:Y:S02]  /*0aa0*/  SYNCS.EXCH.64 URZ, [UR6+0x138], UR4 ;  /* 0x0001380406ff75b2 */ /* 0x0004640008000100 */
[----:B--2---:R-:W-:Y:S01]  /*0ab0*/  NOP ;  /* 0x0000000000007918 */ /* 0x004fe20000000000 */
.L_x_12:
[----:B------:R-:W2:Y:S01]  /*0ac0*/  SHFL.IDX PT, R2, R93, RZ, 0x1f ;  /* 0x00001fff5d027589 */ /* 0x000ea200000e0000 */
[----:B------:R-:W-:Y:S01]  /*0ad0*/  NOP ;  /* 0x0000000000007918 */ /* 0x000fe20000000000 */
[----:B--2---:R-:W-:-:S13]  /*0ae0*/  ISETP.NE.AND P0, PT, R2, 0x4, PT ;  /* 0x000000040200780c */ /* 0x004fda0003f05270 */
[----:B------:R-:W-:Y:S05]  /*0af0*/  @P0 BRA `(.L_x_13) ;  /* 0x0000000000440947 */ /* 0x000fea0003800000 */
[----:B-1----:R-:W1:Y:S01]  /*0b00*/  S2UR UR6, SR_CgaCtaId ;  /* 0x00000000000679c3 */ /* 0x002e620000008800 */
[----:B------:R-:W-:Y:S01]  /*0b10*/  UMOV UR4, 0x1e0 ;  /* 0x000001e000047882 */ /* 0x000fe20000000000 */
[----:B------:R-:W-:Y:S01]  /*0b20*/  UMOV UR5, 0x400 ;  /* 0x0000040000057882 */ /* 0x000fe20000000000 */
[----:B------:R-:W-:Y:S01]  /*0b30*/  USEL UR4, UR4, 0x1a0, UP3 ;  /* 0x000001a004047887 */ /* 0x000fe20009800000 */
[----:B------:R-:W-:Y:S01]  /*0b40*/  UMOV UR8, 0x1 ;  /* 0x0000000100087882 */ /* 0x000fe20000000000 */
[----:B------:R-:W-:Y:S01]  /*0b50*/  ELECT P0, URZ, PT ;  /* 0x0000000000ff782f */ /* 0x000fe20003800000 */
[----:B------:R-:W-:-:S04]  /*0b60*/  UIADD3 UR8, UPT, UPT, -UR8, 0x100000, URZ ;  /* 0x0010000008087890 */ /* 0x000fc8000fffe1ff */
[----:B------:R-:W-:Y:S02]  /*0b70*/  USHF.L.U32 UR9, UR8, 0xb, URZ ;  /* 0x0000000b08097899 */ /* 0x000fe400080006ff */
[----:B------:R-:W-:Y:S02]  /*0b80*/  USHF.L.U32 UR8, UR8, 0x1, URZ ;  /* 0x0000000108087899 */ /* 0x000fe400080006ff */
[----:B-1----:R-:W-:Y:S02]  /*0b90*/  ULEA UR6, UR6, UR5, 0x18 ;  /* 0x0000000506067291 */ /* 0x002fe4000f8ec0ff */
[----:B------:R-:W-:-:S04]  /*0ba0*/  UIADD3 UR4, UPT, UPT, -UR4, 0x100000, URZ ;  /* 0x0010000004047890 */ /* 0x000fc8000fffe1ff */
[----:B------:R-:W-:Y:S02]  /*0bb0*/  USHF.L.U32 UR5, UR4, 0xb, URZ ;  /* 0x0000000b04057899 */ /* 0x000fe400080006ff */
[----:B------:R-:W-:Y:S01]  /*0bc0*/  USHF.L.U32 UR4, UR4, 0x1, URZ ;  /* 0x0000000104047899 */ /* 0x000fe200080006ff */
[----:B------:R-:W1:Y:S03]  /*0bd0*/  FENCE.VIEW.ASYNC.S ;  /* 0x00000000000073c6 */ /* 0x000e660000000000 */
[----:B-1----:R2:W1:Y:S08]  /*0be0*/  SYNCS.EXCH.64 URZ, [UR6+0x140], UR8 ;  /* 0x0001400806ff75b2 */ /* 0x0024700008000100 */
[----:B------:R2:W1:Y:S02]  /*0bf0*/  SYNCS.EXCH.64 URZ, [UR6+0x148], UR4 ;  /* 0x0001480406ff75b2 */ /* 0x0004640008000100 */
[----:B--2---:R-:W-:Y:S01]  /*0c00*/  NOP ;  /* 0x0000000000007918 */ /* 0x004fe20000000000 */
.L_x_13:
[----:B------:R-:W2:Y:S01]  /*0c10*/  SHFL.IDX PT, R2, R93, RZ, 0x1f ;  /* 0x00001fff5d027589 */ /* 0x000ea200000e0000 */
[----:B------:R-:W-:Y:S01]  /*0c20*/  NOP ;  /* 0x0000000000007918 */ /* 0x000fe20000000000 */
[----:B--2---:R-:W-:-:S13]  /*0c30*/  ISETP.NE.AND P0, PT, R2, 0x5, PT ;  /* 0x000000050200780c */ /* 0x004fda0003f05270 */
[----:B------:R-:W-:Y:S05]  /*0c40*/  @P0 BRA `(.L_x_14) ;  /* 0x0000000000480947 */ /* 0x000fea0003800000 */
[----:B------:R-:W2:Y:S01]  /*0c50*/  S2UR UR5, SR_CgaCtaId ;  /* 0x00000000000579c3 */ /* 0x000ea20000008800 */
[----:B-1----:R-:W-:Y:S01]  /*0c60*/  UMOV UR4, 0x400 ;  /* 0x0000040000047882 */ /* 0x002fe20000000000 */
        /* <DEDUP_REMOVED lines=9> */
[----:B--2---:R-:W-:Y:S01]  /*0d00*/  ULEA UR4, UR5, UR4, 0x18 ;  /* 0x0000000405047291 */ /* 0x004fe2000f8ec0ff */
[----:B------:R-:W1:Y:S11]  /*0d10*/  FENCE.VIEW.ASYNC.S ;  /* 0x00000000000073c6 */ /* 0x000e760000000000 */
[----:B-1----:R2:W1:Y:S01]  /*0d20*/  SYNCS.EXCH.64 URZ, [UR4+0x150], UR8 ;  /* 0x0001500804ff75b2 */ /* 0x0024620008000100 */
[----:B------:R2:W1:Y:S01]  /*0d30*/  SYNCS.EXCH.64 URZ, [UR4+0x160], UR6 ;  /* 0x0001600604ff75b2 */ /* 0x0004620008000100 */
[----:B------:R2:W1:Y:S01]  /*0d40*/  SYNCS.EXCH.64 URZ, [UR4+0x158], UR8 ;  /* 0x0001580804ff75b2 */ /* 0x0004620008000100 */
[----:B------:R2:W1:Y:S02]  /*0d50*/  SYNCS.EXCH.64 URZ, [UR4+0x168], UR6 ;  /* 0x0001680604ff75b2 */ /* 0x0004640008000100 */
[----:B--2---:R-:W-:Y:S01]  /*0d60*/  NOP ;  /* 0x0000000000007918 */ /* 0x004fe20000000000 */
.L_x_14:
[----:B-1----:R-:W1:Y:S01]  /*0d70*/  LDCU UR4, c[0x0][0x36c] ;  /* 0x00006d80ff0477ac */ /* 0x002e620008000800 */
[----:B------:R-:W-:Y:S01]  /*0d80*/  ISETP.NE.OR P3, PT, R0, 0x2, !P3 ;  /* 0x000000020000780c */ /* 0x000fe20005f65670 */
[----:B------:R-:W-:Y:S01]  /*0d90*/  NOP ;  /* 0x0000000000007918 */ /* 0x000fe20000000000 */
[----:B------:R-:W-:Y:S01]  /*0da0*/  LOP3.LUT R2, R90, 0x1f, RZ, 0xc0, !PT ;  /* 0x0000001f5a027812 */ /* 0x000fe200078ec0ff */
[----:B------:R-:W-:Y:S02]  /*0db0*/  UISETP.NE.AND UP4, UPT, UR18, 0x2, UPT ;  /* 0x000000021200788c */ /* 0x000fe4000bf85270 */
[----:B------:R-:W-:Y:S02]  /*0dc0*/  UISETP.NE.AND UP5, UPT, UR18, URZ, UPT ;  /* 0x000000ff1200728c */ /* 0x000fe4000bfa5270 */
[----:B-1----:R-:W-:-:S09]  /*0dd0*/  UISETP.EQ.U32.AND UP6, UPT, UR4, 0x1, UPT ;  /* 0x000000010400788c */ /* 0x002fd2000bfc2070 */
[----:B------:R-:W-:Y:S05]  /*0de0*/  BRA.U !UP6, `(.L_x_15) ;  /* 0x000000010e087547 */ /* 0x000fea000b800000 */
[----:B---34-:R-:W-:Y:S01]  /*0df0*/  UCGABAR_ARV ;  /* 0x00000000000079c7 */ /* 0x018fe20008000000 */
[----:B------:R-:W-:Y:S05]  /*0e00*/  BRA `(.L_x_16) ;  /* 0x0000000000047947 */ /* 0x000fea0003800000 */
.L_x_15:
[----:B---34-:R-:W-:Y:S01]  /*0e10*/  NOP ;  /* 0x0000000000007918 */ /* 0x018fe20000000000 */
.L_x_16:
[----:B------:R-:W1:Y:S01]  /*0e20*/  S2UR UR52, SR_CTAID.X ;  /* 0x00000000003479c3 */ /* 0x000e620000002500 */
[----:B------:R-:W-:-:S05]  /*0e30*/  CS2R.32 R100, SR_CgaSize ;  /* 0x0000000000647805 */ /* 0x000fca0000008a00 */
[----:B------:R-:W-:-:S05]  /*0e40*/  IMAD R100, R100, -0xa0, RZ ;  /* 0xffffff6064647824 */ /* 0x000fca00078e02ff */
[----:B------:R-:W-:-:S14]  /*0e50*/  R2UR UR5, R100 ;  /* 0x00000000640572ca */ /* 0x000fdc00000e0000 */
[----:B------:R-:W2:Y:S01]  /*0e60*/  LDCU UR5, c[0x0][UR5+0x2b0] ;  /* 0x00005600050577ac */ /* 0x000ea20008000800 */
[----:B------:R-:W-:-:S05]  /*0e70*/  CS2R.32 R100, SR_CgaSize ;  /* 0x0000000000647805 */ /* 0x000fca0000008a00 */
[----:B------:R-:W-:-:S05]  /*0e80*/  IMAD R100, R100, -0xa0, RZ ;  /* 0xffffff6064647824 */ /* 0x000fca00078e02ff */
[----:B------:R-:W-:-:S14]  /*0e90*/  R2UR UR4, R100 ;  /* 0x00000000640472ca */ /* 0x000fdc00000e0000 */
[----:B------:R-:W3:Y:S01]  /*0ea0*/  LDCU UR4, c[0x0][UR4+0x2b4] ;  /* 0x00005680040477ac */ /* 0x000ee20008000800 */
[----:B------:R-:W4:Y:S01]  /*0eb0*/  S2UR UR24, SR_CTAID.Y ;  /* 0x00000000001879c3 */ /* 0x000f220000002600 */
[----:B------:R-:W-:-:S05]  /*0ec0*/  CS2R.32 R100, SR_CgaSize ;  /* 0x0000000000647805 */ /* 0x000fca0000008a00 */
[----:B------:R-:W-:-:S05]  /*0ed0*/  IMAD R100, R100, -0xa0, RZ ;  /* 0xffffff6064647824 */ /* 0x000fca00078e02ff */
[----:B------:R-:W-:-:S14]  /*0ee0*/  R2UR UR7, R100 ;  /* 0x00000000640772ca */ /* 0x000fdc00000e0000 */
[----:B------:R-:W3:Y:S01]  /*0ef0*/  LDCU UR7, c[0x0][UR7+0x2a0] ;  /* 0x00005400070777ac */ /* 0x000ee20008000800 */
[----:B------:R-:W-:-:S05]  /*0f00*/  CS2R.32 R100, SR_CgaSize ;  /* 0x0000000000647805 */ /* 0x000fca0000008a00 */
[----:B------:R-:W-:-:S05]  /*0f10*/  IMAD R100, R100, -0xa0, RZ ;  /* 0xffffff6064647824 */ /* 0x000fca00078e02ff */
[----:B------:R-:W-:-:S14]  /*0f20*/  R2UR UR8, R100 ;  /* 0x00000000640872ca */ /* 0x000fdc00000e0000 */
[----:B------:R-:W3:Y:S01]  /*0f30*/  LDCU UR8, c[0x0][UR8+0x2a4] ;  /* 0x00005480080877ac */ /* 0x000ee20008000800 */
[----:B------:R-:W3:Y:S01]  /*0f40*/  S2UR UR9, SR_CgaCtaId ;  /* 0x00000000000979c3 */ /* 0x000ee20000008800 */
[----:B------:R-:W3:Y:S01]  /*0f50*/  LDCU UR19, c[0x0][0xc24] ;  /* 0x00018480ff1377ac */ /* 0x000ee20008000800 */
[----:B------:R-:W3:Y:S01]  /*0f60*/  LDCU UR39, c[0x0][0xc24] ;  /* 0x00018480ff2777ac */ /* 0x000ee20008000800 */
[----:B-1----:R-:W-:Y:S01]  /*0f70*/  I2FP.F32.U32 R3, UR52 ;  /* 0x0000003400037c45 */ /* 0x002fe20008201000 */
[----:B------:R-:W1:Y:S04]  /*0f80*/  LDCU UR22, c[0x0][0xc30] ;  /* 0x00018600ff1677ac */ /* 0x000e680008000800 */
[----:B--2---:R-:W-:Y:S01]  /*0f90*/  FMUL R3, R3, UR5 ;  /* 0x0000000503037c20 */ /* 0x004fe20008400000 */
[----:B----4-:R-:W-:-:S05]  /*0fa0*/  I2FP.F32.U32 R0, UR24 ;  /* 0x0000001800007c45 */ /* 0x010fca0008201000 */
[----:B------:R-:W2:Y:S01]  /*0fb0*/  F2I.U32.TRUNC.NTZ R3, R3 ;  /* 0x0000000300037305 */ /* 0x000ea2000020f000 */
[----:B---3--:R-:W-:Y:S01]  /*0fc0*/  FMUL R0, R0, UR4 ;  /* 0x0000000400007c20 */ /* 0x008fe20008400000 */
[----:B------:R-:W-:-:S06]  /*0fd0*/  USHF.L.U32 UR45, UR9, 0xc, URZ ;  /* 0x0000000c092d7899 */ /* 0x000fcc00080006ff */
[----:B------:R-:W3:Y:S01]  /*0fe0*/  F2I.U32.TRUNC.NTZ R0, R0 ;  /* 0x0000000000007305 */ /* 0x000ee2000020f000 */
[----:B------:R-:W-:Y:S01]  /*0ff0*/  ULOP3.LUT UR45, UR45, 0x1000, URZ, 0xc0, !UPT ;  /* 0x000010002d2d7892 */ /* 0x000fe2000f8ec0ff */
[----:B--2---:R-:W-:Y:S02]  /*1000*/  R2UR UR4, R3 ;  /* 0x00000000030472ca */ /* 0x004fe400000e0000 */
[----:B---3--:R-:W-:Y:S02]  /*1010*/  R2UR UR6, R0 ;  /* 0x00000000000672ca */ /* 0x008fe400000e0000 */
[----:B------:R-:W-:-:S09]  /*1020*/  PRMT R0, RZ, 0x7610, R0 ;  /* 0x00007610ff007816 */ /* 0x000fd20000000000 */
[----:B------:R-:W-:-:S04]  /*1030*/  UIADD3 UR5, UPT, UPT, -UR4, URZ, URZ ;  /* 0x000000ff04057290 */ /* 0x000fc8000fffe1ff */
[----:B------:R-:W-:Y:S02]  /*1040*/  UIMAD UR5, UR7, UR5, UR52 ;  /* 0x00000005070572a4 */ /* 0x000fe4000f8e0234 */
[----:B------:R-:W-:-:S04]  /*1050*/  UIADD3 UR4, UPT, UPT, -UR6, URZ, URZ ;  /* 0x000000ff06047290 */ /* 0x000fc8000fffe1ff */
[----:B------:R-:W-:Y:S01]  /*1060*/  IMAD.U32 R100, RZ, RZ, UR5 ;  /* 0x00000005ff647e24 */ /* 0x000fe2000f8e00ff */
[----:B------:R-:W-:-:S06]  /*1070*/  UIMAD UR4, UR8, UR4, UR24 ;  /* 0x00000004080472a4 */ /* 0x000fcc000f8e0218 */
[----:B------:R-:W-:Y:S01]  /*1080*/  IMAD.U32 R99, RZ, RZ, UR4 ;  /* 0x00000004ff637e24 */ /* 0x000fe2000f8e00ff */
[----:B-1----:R-:W-:Y:S06]  /*1090*/  BRA.U UP5, `(.L_x_17) ;  /* 0x00000001052c7547 */ /* 0x002fec000b800000 */
[----:B------:R-:W-:Y:S02]  /*10a0*/  R2UR UR4, R99 ;  /* 0x00000000630472ca */ /* 0x000fe400000e0000 */
[----:B------:R-:W-:-:S11]  /*10b0*/  R2UR UR6, R100 ;  /* 0x00000000640672ca */ /* 0x000fd600000e0000 */
[----:B------:R-:W-:-:S04]  /*10c0*/  UISETP.NE.AND UP0, UPT, UR4, URZ, UPT ;  /* 0x000000ff0400728c */ /* 0x000fc8000bf05270 */
[----:B------:R-:W-:-:S04]  /*10d0*/  UISETP.EQ.OR UP0, UPT, UR6, URZ, !UP0 ;  /* 0x000000ff0600728c */ /* 0x000fc8000c702670 */
[----:B------:R-:W-:Y:S02]  /*10e0*/  USEL UR5, URZ, 0x1, !UP0 ;  /* 0x00000001ff057887 */ /* 0x000fe4000c000000 */
[----:B------:R-:W-:-:S04]  /*10f0*/  UISETP.NE.AND UP0, UPT, UR4, URZ, UPT ;  /* 0x000000ff0400728c */ /* 0x000fc8000bf05270 */
[----:B------:R-:W-:Y:S02]  /*1100*/  USEL UR4, URZ, 0x2, UP0 ;  /* 0x00000002ff047887 */ /* 0x000fe40008000000 */
[----:B------:R-:W-:-:S04]  /*1110*/  UISETP.NE.AND UP0, UPT, UR6, 0x1, UPT ;  /* 0x000000010600788c */ /* 0x000fc8000bf05270 */
[----:B------:R-:W-:-:S04]  /*1120*/  USEL UR4, UR4, 0x2, UP0 ;  /* 0x0000000204047887 */ /* 0x000fc80008000000 */
[----:B------:R-:W-:-:S06]  /*1130*/  UIADD3 UR4, UPT, UPT, UR5, UR4, URZ ;  /* 0x0000000405047290 */ /* 0x000fcc000fffe0ff */
[----:B------:R-:W-:-:S07]  /*1140*/  IMAD.U32 R0, RZ, RZ, UR4 ;  /* 0x00000004ff007e24 */ /* 0x000fce000f8e00ff */
.L_x_17:
[----:B------:R-:W1:Y:S01]  /*1150*/  S2UR UR50, SR_CTAID.Z ;  /* 0x00000000003279c3 */ /* 0x000e620000002700 */
[----:B------:R-:W-:-:S09]  /*1160*/  UISETP.GE.AND UP0, UPT, UR19, 0x1, UPT ;  /* 0x000000011300788c */ /* 0x000fd2000bf06270 */
[----:B------:R-:W-:Y:S05]  /*1170*/  BRA.U !UP0, `(.L_x_18) ;  /* 0x0000000108d47547 */ /* 0x000fea000b800000 */
[----:B------:R-:W2:Y:S01]  /*1180*/  LDCU.128 UR12, c[0x0][0xc10] ;  /* 0x00018200ff0c77ac */ /* 0x000ea20008000c00 */
[----:B------:R-:W3:Y:S01]  /*1190*/  LDCU UR20, c[0x0][0xc0c] ;  /* 0x00018180ff1477ac */ /* 0x000ee20008000800 */
[----:B------:R-:W4:Y:S01]  /*11a0*/  LDCU UR6, c[0x0][0x370] ;  /* 0x00006e00ff0677ac */ /* 0x000f220008000800 */
[----:B------:R-:W1:Y:S01]  /*11b0*/  LDCU UR7, c[0x0][0x374] ;  /* 0x00006e80ff0777ac */ /* 0x000e620008000800 */
[----:B------:R-:W1:Y:S01]  /*11c0*/  LDCU UR21, c[0x0][0xc20] ;  /* 0x00018400ff1577ac */ /* 0x000e620008000800 */
[----:B--2---:R-:W-:Y:S02]  /*11d0*/  UIMAD.WIDE.U32 UR4, UR52, UR12, URZ ;  /* 0x0000000c340472a5 */ /* 0x004fe4000f8e00ff */
[----:B---3--:R-:W-:Y:S01]  /*11e0*/  UISETP.NE.AND UP0, UPT, UR20, 0x1, UPT ;  /* 0x000000011400788c */ /* 0x008fe2000bf05270 */
[----:B------:R-:W2:Y:S01]  /*11f0*/  LDCU.64 UR8, c[0x0][0xc28] ;  /* 0x00018500ff0877ac */ /* 0x000ea20008000a00 */
[----:B----4-:R-:W-:-:S03]  /*1200*/  UIMAD.WIDE.U32 UR10, UR6, UR12, URZ ;  /* 0x0000000c060a72a5 */ /* 0x010fc6000f8e00ff */
[----:B------:R-:W-:Y:S01]  /*1210*/  UMOV UR4, UR5 ;  /* 0x0000000500047c82 */ /* 0x000fe20008000000 */
[----:B------:R-:W-:Y:S02]  /*1220*/  UISETP.NE.AND UP2, UPT, UR19, 0x1, UPT ;  /* 0x000000011300788c */ /* 0x000fe4000bf45270 */
[----:B------:R-:W-:Y:S01]  /*1230*/  USHF.R.U32.HI UR4, URZ, UR13, UR4 ;  /* 0x0000000dff047299 */ /* 0x000fe20008011604 */
[----:B------:R-:W-:Y:S01]  /*1240*/  UMOV UR10, UR11 ;  /* 0x0000000b000a7c82 */ /* 0x000fe20008000000 */
[----:B------:R-:W-:Y:S02]  /*1250*/  UIMAD.WIDE.U32 UR16, UR24, UR15, URZ ;  /* 0x0000000f181072a5 */ /* 0x000fe4000f8e00ff */
[----:B------:R-:W-:Y:S02]  /*1260*/  USEL UR5, UR52, UR4, !UP0 ;  /* 0x0000000434057287 */ /* 0x000fe4000c000000 */
[----:B------:R-:W-:Y:S02]  /*1270*/  @UP0 USHF.R.U32.HI UR6, URZ, UR13, UR10 ;  /* 0x0000000dff060299 */ /* 0x000fe4000801160a */
[----:B------:R-:W-:-:S02]  /*1280*/  UISETP.NE.AND UP0, UPT, UR14, 0x1, UPT ;  /* 0x000000010e00788c */ /* 0x000fc4000bf05270 */
[----:B-1----:R-:W-:Y:S02]  /*1290*/  UIMAD.WIDE.U32 UR10, UR7, UR15, URZ ;  /* 0x0000000f070a72a5 */ /* 0x002fe4000f8e00ff */
[----:B--2---:R-:W-:Y:S01]  /*12a0*/  UIMAD.WIDE.U32 UR12, UR6, UR8, URZ ;  /* 0x00000008060c72a5 */ /* 0x004fe2000f8e00ff */
[----:B------:R-:W-:Y:S02]  /*12b0*/  UMOV UR4, UR17 ;  /* 0x0000001100047c82 */ /* 0x000fe40008000000 */
[----:B------:R-:W-:Y:S02]  /*12c0*/  USHF.R.U32.HI UR4, URZ, UR21, UR4 ;  /* 0x00000015ff047299 */ /* 0x000fe40008011604 */
[----:B------:R-:W-:Y:S02]  /*12d0*/  UMOV UR10, UR11 ;  /* 0x0000000b000a7c82 */ /* 0x000fe40008000000 */
[----:B------:R-:W-:Y:S01]  /*12e0*/  UMOV UR12, UR13 ;  /* 0x0000000d000c7c82 */ /* 0x000fe20008000000 */
[----:B------:R-:W-:-:S02]  /*12f0*/  @UP0 USHF.R.U32.HI UR7, URZ, UR21, UR10 ;  /* 0x00000015ff070299 */ /* 0x000fc4000801160a */
[----:B------:R-:W-:Y:S02]  /*1300*/  USEL UR4, UR24, UR4, !UP0 ;  /* 0x0000000418047287 */ /* 0x000fe4000c000000 */
[----:B------:R-:W-:Y:S02]  /*1310*/  UIMAD.WIDE.U32 UR10, UR7, UR8, URZ ;  /* 0x00000008070a72a5 */ /* 0x000fe4000f8e00ff */
[----:B------:R-:W-:Y:S02]  /*1320*/  @UP2 USHF.R.U32.HI UR6, URZ, UR9, UR12 ;  /* 0x00000009ff062299 */ /* 0x000fe4000801160c */
[----:B------:R-:W-:-:S03]  /*1330*/  UIMAD.WIDE.U32 UR12, UR4, UR8, URZ ;  /* 0x00000008040c72a5 */ /* 0x000fc6000f8e00ff */
[----:B------:R-:W-:Y:S02]  /*1340*/  UMOV UR10, UR11 ;  /* 0x0000000b000a7c82 */ /* 0x000fe40008000000 */
[----:B------:R-:W-:Y:S02]  /*1350*/  @UP2 USHF.R.U32.HI UR7, URZ, UR9, UR10 ;  /* 0x00000009ff072299 */ /* 0x000fe4000801160a */
[----:B------:R-:W-:Y:S02]  /*1360*/  UIMAD UR10, UR6, UR19, URZ ;  /* 0x00000013060a72a4 */ /* 0x000fe4000f8e02ff */
[----:B------:R-:W-:-:S04]  /*1370*/  UIMAD UR7, UR7, UR19, URZ ;  /* 0x00000013070772a4 */ /* 0x000fc8000f8e02ff */
[----:B------:R-:W-:-:S03]  /*1380*/  UISETP.GE.AND UP0, UPT, UR4, UR7, UPT ;  /* 0x000000070400728c */ /* 0x000fc6000bf06270 */
[----:B------:R-:W-:Y:S01]  /*1390*/  UMOV UR7, UR13 ;  /* 0x0000000d00077c82 */ /* 0x000fe20008000000 */
[----:B------:R-:W-:Y:S02]  /*13a0*/  UISETP.GE.OR UP0, UPT, UR5, UR10, UP0 ;  /* 0x0000000a0500728c */ /* 0x000fe40008706670 */
[----:B------:R-:W-:Y:S02]  /*13b0*/  UIMAD.WIDE.U32 UR10, UR5, UR8, URZ ;  /* 0x00000008050a72a5 */ /* 0x000fe4000f8e00ff */
[----:B------:R-:W-:Y:S02]  /*13c0*/  USHF.R.U32.HI UR7, URZ, UR9, UR7 ;  /* 0x00000009ff077299 */ /* 0x000fe40008011607 */
[----:B------:R-:W-:Y:S02]  /*13d0*/  UIADD3 UR10, UPT, UPT, -UR4, URZ, URZ ;  /* 0x000000ff040a7290 */ /* 0x000fe4000fffe1ff */
[----:B------:R-:W-:Y:S02]  /*13e0*/  USEL UR7, UR4, UR7, !UP2 ;  /* 0x0000000704077287 */ /* 0x000fe4000d000000 */
[----:B------:R-:W-:Y:S01]  /*13f0*/  UIMAD UR10, UR14, UR10, UR24 ;  /* 0x0000000a0e0a72a4 */ /* 0x000fe2000f8e0218 */
[----:B------:R-:W-:Y:S01]  /*1400*/  @!UP0 UMOV UR8, UR11 ;  /* 0x0000000b00088c82 */ /* 0x000fe20008000000 */
[----:B------:R-:W-:-:S02]  /*1410*/  UIADD3 UR11, UPT, UPT, -UR5, URZ, URZ ;  /* 0x000000ff050b7290 */ /* 0x000fc4000fffe1ff */
[----:B------:R-:W-:Y:S02]  /*1420*/  @!UP0 USHF.R.U32.HI UR8, URZ, UR9, UR8 ;  /* 0x00000009ff088299 */ /* 0x000fe40008011608 */
[----:B------:R-:W-:Y:S02]  /*1430*/  UIADD3 UR9, UPT, UPT, -UR7, URZ, URZ ;  /* 0x000000ff07097290 */ /* 0x000fe4000fffe1ff */
[----:B------:R-:W-:Y:S02]  /*1440*/  @!UP0 USEL UR8, UR5, UR8, !UP2 ;  /* 0x0000000805088287 */ /* 0x000fe4000d000000 */
[----:B------:R-:W-:Y:S02]  /*1450*/  UIMAD UR9, UR19, UR9, UR4 ;  /* 0x00000009130972a4 */ /* 0x000fe4000f8e0204 */
[----:B------:R-:W-:Y:S02]  /*1460*/  @!UP0 UIADD3 UR7, UPT, UPT, UR7, -UR8, URZ ;  /* 0x8000000807078290 */ /* 0x000fe4000fffe0ff */
[----:B------:R-:W-:-:S02]  /*1470*/  @!UP0 UIMAD UR6, UR9, UR6, UR8 ;  /* 0x00000006090682a4 */ /* 0x000fc4000f8e0208 */
[----:B------:R-:W-:Y:S02]  /*1480*/  @!UP0 UIMAD UR4, UR7, UR19, UR5 ;  /* 0x00000013070482a4 */ /* 0x000fe4000f8e0205 */
[----:B------:R-:W-:Y:S02]  /*1490*/  UIMAD UR52, UR20, UR11, UR52 ;  /* 0x0000000b143472a4 */ /* 0x000fe4000f8e0234 */
[----:B------:R-:W-:Y:S01]  /*14a0*/  UIMAD UR24, UR4, UR14, UR10 ;  /* 0x0000000e041872a4 */ /* 0x000fe2000f8e020a */
[----:B------:R-:W-:Y:S02]  /*14b0*/  @!UP0 UMOV UR5, UR6 ;  /* 0x0000000600058c82 */ /* 0x000fe40008000000 */
[----:B------:R-:W-:-:S12]  /*14c0*/  UIMAD UR52, UR5, UR20, UR52 ;  /* 0x00000014053472a4 */ /* 0x000fd8000f8e0234 */
.L_x_18:
[----:B------:R-:W-:-:S09]  /*14d0*/  UISETP.NE.AND UP0, UPT, UR22, 0x1, UPT ;  /* 0x000000011600788c */ /* 0x000fd2000bf05270 */
[----:B------:R-:W-:Y:S05]  /*14e0*/  BRA.U UP0, `(.L_x_19) ;  /* 0x0000000100407547 */ /* 0x000fea000b800000 */
[----:B------:R-:W2:Y:S01]  /*14f0*/  LDCU.128 UR8, c[0x0][0xc10] ;  /* 0x00018200ff0877ac */ /* 0x000ea20008000c00 */
[----:B------:R-:W3:Y:S01]  /*1500*/  LDCU UR12, c[0x0][0xc0c] ;  /* 0x00018180ff0c77ac */ /* 0x000ee20008000800 */
[----:B------:R-:W4:Y:S01]  /*1510*/  LDCU UR13, c[0x0][0xc20] ;  /* 0x00018400ff0d77ac */ /* 0x000f220008000800 */
[----:B--2---:R-:W-:Y:S02]  /*1520*/  UIMAD.WIDE.U32 UR4, UR52, UR8, URZ ;  /* 0x00000008340472a5 */ /* 0x004fe4000f8e00ff */
[----:B------:R-:W-:Y:S02]  /*1530*/  UIMAD.WIDE.U32 UR6, UR24, UR11, URZ ;  /* 0x0000000b180672a5 */ /* 0x000fe4000f8e00ff */
[----:B---3--:R-:W-:Y:S02]  /*1540*/  UISETP.NE.AND UP0, UPT, UR12, 0x1, UPT ;  /* 0x000000010c00788c */ /* 0x008fe4000bf05270 */
[----:B------:R-:W-:-:S03]  /*1550*/  USHF.R.U32.HI UR5, URZ, UR9, UR5 ;  /* 0x00000009ff057299 */ /* 0x000fc60008011605 */
[----:B------:R-:W-:Y:S01]  /*1560*/  UMOV UR4, UR7 ;  /* 0x0000000700047c82 */ /* 0x000fe20008000000 */
[----:B------:R-:W-:Y:S02]  /*1570*/  USEL UR5, UR52, UR5, !UP0 ;  /* 0x0000000534057287 */ /* 0x000fe4000c000000 */
[----:B------:R-:W-:Y:S02]  /*1580*/  UISETP.NE.AND UP0, UPT, UR10, 0x1, UPT ;  /* 0x000000010a00788c */ /* 0x000fe4000bf05270 */
[----:B----4-:R-:W-:-:S04]  /*1590*/  USHF.R.U32.HI UR4, URZ, UR13, UR4 ;  /* 0x0000000dff047299 */ /* 0x010fc80008011604 */
[----:B------:R-:W-:-:S04]  /*15a0*/  USEL UR4, UR24, UR4, !UP0 ;  /* 0x0000000418047287 */ /* 0x000fc8000c000000 */
[----:B------:R-:W-:Y:S02]  /*15b0*/  UIADD3 UR6, UPT, UPT, UR5, -UR4, URZ ;  /* 0x8000000405067290 */ /* 0x000fe4000fffe0ff */
[----:B------:R-:W-:Y:S02]  /*15c0*/  UIADD3 UR4, UPT, UPT, -UR5, UR4, URZ ;  /* 0x0000000405047290 */ /* 0x000fe4000fffe1ff */
[----:B------:R-:W-:Y:S02]  /*15d0*/  UIMAD UR24, UR6, UR10, UR24 ;  /* 0x0000000a061872a4 */ /* 0x000fe4000f8e0218 */
[----:B------:R-:W-:-:S12]  /*15e0*/  UIMAD UR52, UR4, UR12, UR52 ;  /* 0x0000000c043472a4 */ /* 0x000fd8000f8e0234 */
.L_x_19:
[----:B------:R-:W-:Y:S01]  /*15f0*/  UISETP.NE.AND UP0, UPT, UR18, 0x2, UPT ;  /* 0x000000021200788c */ /* 0x000fe2000bf05270 */
[----:B------:R-:W-:Y:S09]  /*1600*/  BRA.U !UP6, `(.L_x_20) ;  /* 0x000000010e0c7547 */ /* 0x000ff2000b800000 */
[----:B------:R-:W-:Y:S01]  /*1610*/  UCGABAR_WAIT ;  /* 0x0000000000007dc7 */ /* 0x000fe20008000000 */
[----:B------:R-:W-:Y:S01]  /*1620*/  CCTL.IVALL ;  /* 0x00000000ff00798f */ /* 0x000fe20002000000 */
[----:B------:R-:W-:Y:S05]  /*1630*/  BRA `(.L_x_21) ;  /* 0x0000000000047947 */ /* 0x000fea0003800000 */
.L_x_20:
[----:B------:R-:W-:Y:S06]  /*1640*/  BAR.SYNC.DEFER_BLOCKING 0x0 ;  /* 0x0000000000007b1d */ /* 0x000fec0000010000 */
.L_x_21:
[----:B------:R-:W-:Y:S05]  /*1650*/  BRA.U UP0, `(.L_x_22) ;  /* 0x0000002100207547 */ /* 0x000fea000b800000 */
[----:B------:R-:W2:Y:S01]  /*1660*/  LDCU UR5, c[0x0][0x388] ;  /* 0x00007100ff0577ac */ /* 0x000ea20008000800 */
[----:B------:R-:W3:Y:S01]  /*1670*/  S2UR UR9, SR_CgaCtaId ;  /* 0x00000000000979c3 */ /* 0x000ee20000008800 */
[----:B------:R-:W-:Y:S01]  /*1680*/  PLOP3.LUT P1, PT, PT, PT, UP3, 0x80, 0x8 ;  /* 0x000000000008781c */ /* 0x000fe20003f2f038 */
[----:B------:R-:W-:Y:S01]  /*1690*/  IMAD.MOV.U32 R3, RZ, RZ, 0x1 ;  /* 0x00000001ff037424 */ /* 0x000fe200078e00ff */
[----:B------:R-:W4:Y:S01]  /*16a0*/  LDCU UR8, c[0x0][0x38c] ;  /* 0x00007180ff0877ac */ /* 0x000f220008000800 */
[----:B------:R-:W-:Y:S01]  /*16b0*/  ISETP.EQ.OR P2, PT, R2, RZ, P3 ;  /* 0x000000ff0200720c */ /* 0x000fe20001f42670 */
[----:B------:R-:W-:Y:S01]  /*16c0*/  IMAD.MOV.U32 R2, RZ, RZ, RZ ;  /* 0x000000ffff027224 */ /* 0x000fe200078e00ff */
[----:B------:R-:W-:Y:S01]  /*16d0*/  PLOP3.LUT P1, PT, P1, PT, PT, 0x8, 0x80 ;  /* 0x000000000080781c */ /* 0x000fe20000f2e170 */
[----:B------:R-:W1:Y:S01]  /*16e0*/  LDCU.64 UR6, c[0x0][0x390] ;  /* 0x00007200ff0677ac */ /* 0x000e620008000a00 */
[----:B------:R-:W-:Y:S01]  /*16f0*/  UMOV UR29, 0x400 ;  /* 0x00000400001d7882 */ /* 0x000fe20000000000 */
[----:B------:R-:W-:-:S02]  /*1700*/  UISETP.NE.AND UP1, UPT, UR18, URZ, UPT ;  /* 0x000000ff1200728c */ /* 0x000fc4000bf25270 */
[----:B------:R-:W-:Y:S01]  /*1710*/  USEL UR37, URZ, 0x1, UP4 ;  /* 0x00000001ff257887 */ /* 0x000fe2000a000000 */
[----:B------:R-:W1:Y:S01]  /*1720*/  LDCU UR55, c[0x0][0x370] ;  /* 0x00006e00ff3777ac */ /* 0x000e620008000800 */
[----:B--2---:R-:W-:Y:S01]  /*1730*/  UIADD3 UR5, UPT, UPT, UR5, 0x3f, URZ ;  /* 0x0000003f05057890 */ /* 0x004fe2000fffe0ff */
[----:B------:R-:W2:Y:S03]  /*1740*/  LDCU.64 UR42, c[0x0][0x348] ;  /* 0x00006900ff2a77ac */ /* 0x000ea60008000a00 */
[----:B------:R-:W-:Y:S02]  /*1750*/  USHF.R.S32.HI UR4, URZ, 0x1f, UR5 ;  /* 0x0000001fff047899 */ /* 0x000fe40008011405 */
[----:B---3--:R-:W-:Y:S02]  /*1760*/  ULEA UR29, UR9, UR29, 0x18 ;  /* 0x0000001d091d7291 */ /* 0x008fe4000f8ec0ff */
[----:B------:R-:W-:-:S02]  /*1770*/  ULEA.HI UR4, UR4, UR5, URZ, 0x6 ;  /* 0x0000000504047291 */ /* 0x000fc4000f8f30ff */
[----:B------:R-:W-:Y:S02]  /*1780*/  USHF.L.U32 UR5, UR9, 0x6, URZ ;  /* 0x0000000609057899 */ /* 0x000fe400080006ff */
[----:B------:R-:W-:Y:S02]  /*1790*/  USHF.R.S32.HI UR4, URZ, 0x6, UR4 ;  /* 0x00000006ff047899 */ /* 0x000fe40008011404 */
[----:B------:R-:W-:Y:S02]  /*17a0*/  ULOP3.LUT UR58, UR5, 0x40, URZ, 0xe2, !UPT ;  /* 0x00000040053a7892 */ /* 0x000fe4000f8ee2ff */
[----:B----4-:R-:W-:Y:S01]  /*17b0*/  UIMAD UR4, UR4, UR8, URZ ;  /* 0x00000008040472a4 */ /* 0x010fe2000f8e02ff */
[----:B------:R-:W3:Y:S03]  /*17c0*/  LDCU UR54, c[0x0][0x374] ;  /* 0x00006e80ff3677ac */ /* 0x000ee60008000800 */
[----:B-1----:R-:W-:-:S02]  /*17d0*/  UIMAD UR4, UR4, UR6, URZ ;  /* 0x00000006040472a4 */ /* 0x002fc4000f8e02ff */
[----:B------:R-:W-:Y:S02]  /*17e0*/  USEL UR37, UR37, 0x2, UP1 ;  /* 0x0000000225257887 */ /* 0x000fe40008800000 */
[----:B------:R-:W-:Y:S02]  /*17f0*/  UIMAD UR56, UR4, UR7, URZ ;  /* 0x00000007043872a4 */ /* 0x000fe4000f8e02ff */
[----:B------:R-:W-:Y:S02]  /*1800*/  UIADD3 UR44, UPT, UPT, UR29, 0x15400, UR45 ;  /* 0x000154001d2c7890 */ /* 0x000fe4000fffe02d */
[----:B------:R-:W-:Y:S02]  /*1810*/  UISETP.NE.AND UP2, UPT, UR56, URZ, UPT ;  /* 0x000000ff3800728c */ /* 0x000fe4000bf45270 */
[----:B------:R-:W-:Y:S01]  /*1820*/  UISETP.LT.U32.AND UP0, UPT, UR56, 0x11, UPT ;  /* 0x000000113800788c */ /* 0x000fe2000bf01070 */
[----:B------:R-:W-:Y:S01]  /*1830*/  UMOV UR30, URZ ;  /* 0x000000ff001e7c82 */ /* 0x000fe20008000000 */
[----:B------:R-:W-:-:S02]  /*1840*/  UMOV UR31, URZ ;  /* 0x000000ff001f7c82 */ /* 0x000fc40008000000 */
[----:B------:R-:W-:Y:S01]  /*1850*/  USEL UR4, UR56, 0x11, UP0 ;  /* 0x0000001138047887 */ /* 0x000fe20008000000 */
[----:B------:R-:W-:-:S03]  /*1860*/  UMOV UR38, URZ ;  /* 0x000000ff00267c82 */ /* 0x000fc60008000000 */
[----:B------:R-:W-:Y:S02]  /*1870*/  UIADD3 UR5, UPT, UPT, UR4, -0x1, URZ ;  /* 0xffffffff04057890 */ /* 0x000fe4000fffe0ff */
[----:B------:R-:W-:Y:S02]  /*1880*/  @!UP2 UIADD3 UR5, UPT, UPT, UR4, URZ, URZ ;  /* 0x000000ff0405a290 */ /* 0x000fe4000fffe0ff */
[----:B------:R-:W-:Y:S02]  /*1890*/  UIADD3 UR53, UPT, UPT, UR56, -UR4, URZ ;  /* 0x8000000438357290 */ /* 0x000fe4000fffe0ff */
[----:B--23--:R-:W-:-:S12]  /*18a0*/  UIADD3 UR57, UPT, UPT, UR5, 0x1, URZ ;  /* 0x0000000105397890 */ /* 0x00cfd8000fffe0ff */
.L_x_40:
[----:B------:R-:W-:Y:S01]  /*18b0*/  ULEA UR4, UR30, UR29, 0x3 ;  /* 0x0000001d1e047291 */ /* 0x000fe2000f8e18ff */
[----:B------:R-:W-:Y:S01]  /*18c0*/  SHF.L.U32 R0, R3, 0x1f, RZ ;  /* 0x0000001f03007819 */ /* 0x000fe200000006ff */
[----:B------:R-:W-:Y:S02]  /*18d0*/  UISETP.NE.AND UP0, UPT, UR56, URZ, UPT ;  /* 0x000000ff3800728c */ /* 0x000fe4000bf05270 */
[----:B------:R-:W-:Y:S02]  /*18e0*/  USHF.L.U32 UR46, UR52, 0x6, URZ ;  /* 0x00000006342e7899 */ /* 0x000fe400080006ff */
[----:B------:R-:W-:Y:S01]  /*18f0*/  ULEA UR19, UR24, UR58, 0x7 ;  /* 0x0000003a18137291 */ /* 0x000fe2000f8e38ff */
[----:B------:R-:W-:Y:S02]  /*1900*/  UMOV UR26, URZ ;  /* 0x000000ff001a7c82 */ /* 0x000fe40008000000 */
[----:B------:R1:W2:Y:S01]  /*1910*/  SYNCS.PHASECHK.TRANS64.TRYWAIT P0, [UR4+0x88], R0 ;  /* 0x00008800ff0075a7 */ /* 0x0002a20008001104 */
[----:B------:R-:W-:Y:S01]  /*1920*/  UMOV UR22, URZ ;  /* 0x000000ff00167c82 */ /* 0x000fe20008000000 */
[----:B------:R-:W-:Y:S01]  /*1930*/  UMOV UR21, URZ ;  /* 0x000000ff00157c82 */ /* 0x000fe20008000000 */
[----:B------:R-:W-:Y:S01]  /*1940*/  UMOV UR20, URZ ;  /* 0x000000ff00147c82 */ /* 0x000fe20008000000 */
[----:B------:R-:W-:Y:S05]  /*1950*/  BRA.U !UP0, `(.L_x_23) ;  /* 0x0000000508a47547 */ /* 0x000fea000b800000 */
[----:B------:R-:W3:Y:S01]  /*1960*/  LDCU.128 UR12, c[0x0][0x480] ;  /* 0x00009000ff0c77ac */ /* 0x000ee20008000c00 */
[----:B------:R-:W4:Y:S01]  /*1970*/  LDCU.128 UR8, c[0x0][0x490] ;  /* 0x00009200ff0877ac */ /* 0x000f220008000c00 */
[----:B------:R-:W1:Y:S01]  /*1980*/  LDCU.64 UR20, c[0x0][0x4c0] ;  /* 0x00009800ff1477ac */ /* 0x000e620008000a00 */
[----:B------:R-:W1:Y:S01]  /*1990*/  LDCU.64 UR16, c[0x0][0x4f0] ;  /* 0x00009e00ff1077ac */ /* 0x000e620008000a00 */
[----:B------:R-:W1:Y:S01]  /*19a0*/  LDCU UR18, c[0x0][0x4c8] ;  /* 0x00009900ff1277ac */ /* 0x000e620008000800 */
[----:B---3--:R-:W-:Y:S02]  /*19b0*/  UIMAD.WIDE.U32 UR4, UR46, UR13, URZ ;  /* 0x0000000d2e0472a5 */ /* 0x008fe4000f8e00ff */
[----:B------:R-:W-:Y:S02]  /*19c0*/  UISETP.NE.AND UP0, UPT, UR12, 0x1, UPT ;  /* 0x000000010c00788c */ /* 0x000fe4000bf05270 */
[----:B------:R-:W-:Y:S01]  /*19d0*/  USHF.R.U32.HI UR5, URZ, UR14, UR5 ;  /* 0x0000000eff057299 */ /* 0x000fe20008011605 */
[----:B------:R-:W3:Y:S03]  /*19e0*/  LDCU UR52, c[0x0][0x38c] ;  /* 0x00007180ff3477ac */ /* 0x000ee60008000800 */
[----:B------:R-:W-:-:S02]  /*19f0*/  USEL UR5, UR46, UR5, !UP0 ;  /* 0x000000052e057287 */ /* 0x000fc4000c000000 */
[----:B------:R-:W-:Y:S02]  /*1a00*/  UISETP.NE.AND UP0, UPT, UR15, 0x1, UPT ;  /* 0x000000010f00788c */ /* 0x000fe4000bf05270 */
[----:B----4-:R-:W-:Y:S01]  /*1a10*/  UIMAD.WIDE.U32 UR6, UR5, UR8, URZ ;  /* 0x00000008050672a5 */ /* 0x010fe2000f8e00ff */
[----:B------:R-:W4:Y:S01]  /*1a20*/  LDCU UR8, c[0x0][0x4a0] ;  /* 0x00009400ff0877ac */ /* 0x000f220008000800 */
[----:B------:R-:W1:Y:S05]  /*1a30*/  LDCU UR23, c[0x0][0x4cc] ;  /* 0x00009980ff1777ac */ /* 0x000e6a0008000800 */
[----:B------:R-:W-:Y:S01]  /*1a40*/  UMOV UR4, UR7 ;  /* 0x0000000700047c82 */ /* 0x000fe20008000000 */
[----:B------:R-:W1:Y:S01]  /*1a50*/  LDCU.64 UR40, c[0x0][0x390] ;  /* 0x00007200ff2877ac */ /* 0x000e620008000a00 */
[----:B------:R-:W-:Y:S01]  /*1a60*/  USHF.R.U32.HI UR4, URZ, UR9, UR4 ;  /* 0x00000009ff047299 */ /* 0x000fe20008011604 */
[----:B------:R-:W1:Y:S03]  /*1a70*/  LDCU UR9, c[0x0][0x4ec] ;  /* 0x00009d80ff0977ac */ /* 0x000e660008000800 */
[----:B------:R-:W-:-:S02]  /*1a80*/  USEL UR4, UR5, UR4, !UP0 ;  /* 0x0000000405047287 */ /* 0x000fc4000c000000 */
[----:B------:R-:W-:Y:S02]  /*1a90*/  UISETP.NE.AND UP0, UPT, UR10, 0x1, UPT ;  /* 0x000000010a00788c */ /* 0x000fe4000bf05270 */
[----:B------:R-:W-:Y:S01]  /*1aa0*/  UIMAD.WIDE.U32 UR6, UR4, UR11, URZ ;  /* 0x0000000b040672a5 */ /* 0x000fe2000f8e00ff */
[----:B------:R-:W1:Y:S01]  /*1ab0*/  LDCU.64 UR24, c[0x0][0x4d0] ;  /* 0x00009a00ff1877ac */ /* 0x000e620008000a00 */
[----:B------:R-:W-:-:S05]  /*1ac0*/  UIADD3 UR38, UPT, UPT, UR57, UR31, URZ ;  /* 0x0000001f39267290 */ /* 0x000fca000fffe0ff */
[----:B------:R-:W-:Y:S01]  /*1ad0*/  UMOV UR6, UR7 ;  /* 0x0000000700067c82 */ /* 0x000fe20008000000 */
[----:B------:R-:W-:Y:S02]  /*1ae0*/  UIADD3 UR7, UPT, UPT, -UR4, URZ, URZ ;  /* 0x000000ff04077290 */ /* 0x000fe4000fffe1ff */
[----:B----4-:R-:W-:Y:S02]  /*1af0*/  USHF.R.U32.HI UR6, URZ, UR8, UR6 ;  /* 0x00000008ff067299 */ /* 0x010fe40008011606 */
[----:B------:R-:W-:Y:S02]  /*1b00*/  UIADD3 UR8, UPT, UPT, -UR5, URZ, URZ ;  /* 0x000000ff05087290 */ /* 0x000fe4000fffe1ff */
[----:B------:R-:W-:Y:S02]  /*1b10*/  USEL UR14, UR4, UR6, !UP0 ;  /* 0x00000006040e7287 */ /* 0x000fe4000c000000 */
[----:B------:R-:W-:Y:S02]  /*1b20*/  UIMAD UR7, UR15, UR7, UR5 ;  /* 0x000000070f0772a4 */ /* 0x000fe4000f8e0205 */
[----:B------:R-:W-:-:S02]  /*1b30*/  UIADD3 UR6, UPT, UPT, -UR14, URZ, URZ ;  /* 0x000000ff0e067290 */ /* 0x000fc4000fffe1ff */
[----:B------:R-:W-:Y:S02]  /*1b40*/  UIMAD UR8, UR12, UR8, UR46 ;  /* 0x000000080c0872a4 */ /* 0x000fe4000f8e022e */
[----:B------:R-:W-:Y:S02]  /*1b50*/  UIMAD UR13, UR10, UR6, UR4 ;  /* 0x000000060a0d72a4 */ /* 0x000fe4000f8e0204 */
[----:B-1----:R-:W-:Y:S02]  /*1b60*/  UIMAD UR11, UR8, UR20, UR9 ;  /* 0x00000014080b72a4 */ /* 0x002fe4000f8e0209 */
[----:B------:R-:W-:Y:S01]  /*1b70*/  UIMAD UR12, UR7, UR21, UR16 ;  /* 0x00000015070c72a4 */ /* 0x000fe2000f8e0210 */
[----:B------:R-:W1:Y:S02]  /*1b80*/  LDCU.64 UR4, c[0x0][0x4f8] ;  /* 0x00009f00ff0477ac */ /* 0x000e640008000a00 */
[----:B------:R-:W4:Y:S01]  /*1b90*/  LDCU UR6, c[0x0][0x500] ;  /* 0x0000a000ff0677ac */ /* 0x000f220008000800 */
[----:B------:R-:W-:Y:S01]  /*1ba0*/  UIMAD UR13, UR13, UR18, UR17 ;  /* 0x000000120d0d72a4 */ /* 0x000fe2000f8e0211 */
[----:B------:R-:W-:Y:S01]  /*1bb0*/  UMOV UR26, URZ ;  /* 0x000000ff001a7c82 */ /* 0x000fe20008000000 */
[----:B------:R-:W-:Y:S01]  /*1bc0*/  UMOV UR7, UR30 ;  /* 0x0000001e00077c82 */ /* 0x000fe20008000000 */
[----:B------:R-:W-:Y:S01]  /*1bd0*/  UMOV UR20, URZ ;  /* 0x000000ff00147c82 */ /* 0x000fe20008000000 */
[----:B------:R-:W-:Y:S01]  /*1be0*/  UMOV UR21, URZ ;  /* 0x000000ff00157c82 */ /* 0x000fe20008000000 */
[----:B---3--:R-:W-:-:S07]  /*1bf0*/  UMOV UR22, URZ ;  /* 0x000000ff00167c82 */ /* 0x008fce0008000000 */
.L_x_29:
[----:B------:R-:W-:Y:S01]  /*1c00*/  @!P3 MOV R4, 0x3000 ;  /* 0x000030000004b802 */ /* 0x000fe20000000f00 */
[----:B------:R-:W-:Y:S01]  /*1c10*/  ULEA UR9, UR7, UR29, 0x3 ;  /* 0x0000001d07097291 */ /* 0x000fe2000f8e18ff */
[----:B--2---:R-:W-:Y:S11]  /*1c20*/  @P0 BRA `(.L_x_24) ;  /* 0x00000000000c0947 */ /* 0x004ff60003800000 */
[----:B------:R-:W-:Y:S04]  /*1c30*/  SHF.L.U32 R5, R3, 0x1f, RZ ;  /* 0x0000001f03057819 */ /* 0x000fe800000006ff */
[----:B------:R-:W2:Y:S02]  /*1c40*/  SYNCS.PHASECHK.TRANS64.TRYWAIT P0, [UR9+0x88], R5 ;  /* 0x00008805ff0075a7 */ /* 0x000ea40008001109 */
[----:B--2---:R-:W-:Y:S05]  /*1c50*/  @!P0 BRA `(.L_x_25) ;  /* 0x00000068007c8947 */ /* 0x004fea0003800000 */
.L_x_24:
[----:B------:R3:W-:Y:S01]  /*1c60*/  @!P3 SYNCS.ARRIVE.TRANS64 RZ, [UR9], R4 ;  /* 0x00000004ffffb9a7 */ /* 0x0007e20008000009 */
[----:B------:R-:W-:Y:S04]  /*1c70*/  ULOP3.LUT UR8, UR37, 0x2, URZ, 0xfc, !UPT ;  /* 0x0000000225087892 */ /* 0x000fe8000f8efcff */
[----:B------:R-:W-:Y:S09]  /*1c80*/  UISETP.NE.AND UP0, UPT, UR8, 0x2, UPT ;  /* 0x000000020800788c */ /* 0x000ff2000bf05270 */
[----:B------:R-:W-:Y:S05]  /*1c90*/  BRA.U UP0, `(.L_x_26) ;  /* 0x0000000100047547 */ /* 0x000fea000b800000 */
[----:B-1--4-:R-:W-:Y:S05]  /*1ca0*/  BPT.TRAP 0x1 ;  /* 0x000000040000795c */ /* 0x012fea0000300000 */
.L_x_26:
[----:B------:R-:W-:Y:S04]  /*1cb0*/  BSSY.RECONVERGENT B0, `(.L_x_27) ;  /* 0x0000003000007945 */ /* 0x000fe80003800200 */
[----:B------:R-:W-:Y:S05]  /*1cc0*/  @P2 BRA `(.L_x_28) ;  /* 0x0000000000042947 */ /* 0x000fea0003800000 */
[----:B-1--4-:R-:W-:Y:S05]  /*1cd0*/  BPT.TRAP 0x1 ;  /* 0x000000040000795c */ /* 0x012fea0000300000 */
.L_x_28:
[----:B-1--4-:R-:W-:Y:S05]  /*1ce0*/  BSYNC.RECONVERGENT B0 ;  /* 0x0000000000007941 */ /* 0x012fea0003800200 */
.L_x_27:
[----:B------:R-:W-:Y:S02]  /*1cf0*/  UIADD3 UR8, UPT, UPT, UR7, 0x1, URZ ;  /* 0x0000000107087890 */ /* 0x000fe4000fffe0ff */
[----:B------:R-:W-:Y:S02]  /*1d00*/  UIMAD UR15, UR20, UR23, UR4 ;  /* 0x00000017140f72a4 */ /* 0x000fe4000f8e0204 */
[----:B------:R-:W-:Y:S02]  /*1d10*/  UISETP.NE.AND UP0, UPT, UR8, 0x11, UPT ;  /* 0x000000110800788c */ /* 0x000fe4000bf05270 */
[----:B------:R-:W-:Y:S02]  /*1d20*/  ULEA UR17, UR7, UR29, 0xc ;  /* 0x0000001d07117291 */ /* 0x000fe4000f8e60ff */
[----:B------:R-:W-:Y:S02]  /*1d30*/  USEL UR10, URZ, 0x1, UP0 ;  /* 0x00000001ff0a7887 */ /* 0x000fe40008000000 */
[----:B------:R-:W-:Y:S02]  /*1d40*/  USEL UR30, UR8, URZ, UP0 ;  /* 0x000000ff081e7287 */ /* 0x000fe40008000000 */
[----:B------:R-:W-:Y:S02]  /*1d50*/  ULEA UR16, UR7, UR45, 0xd ;  /* 0x0000002d07107291 */ /* 0x000fe4000f8e68ff */
[----:B------:R-:W-:Y:S01]  /*1d60*/  ULEA UR8, UR30, UR29, 0x3 ;  /* 0x0000001d1e087291 */ /* 0x000fe2000f8e18ff */
[----:B------:R-:W-:Y:S01]  /*1d70*/  LOP3.LUT R3, R3, UR10, RZ, 0x3c, !PT ;  /* 0x0000000a03037c12 */ /* 0x000fe2000f8e3cff */
[----:B------:R-:W-:Y:S02]  /*1d80*/  UIADD3 UR34, UP0, UPT, UR42, 0x80, URZ ;  /* 0x000000802a227890 */ /* 0x000fe4000ff1e0ff */
[----:B------:R-:W-:Y:S01]  /*1d90*/  USHF.L.U32 UR10, UR26, 0x6, URZ ;  /* 0x000000061a0a7899 */ /* 0x000fe200080006ff */
[----:B--2---:R-:W-:Y:S01]  /*1da0*/  SHF.L.U32 R0, R3, 0x1f, RZ ;  /* 0x0000001f03007819 */ /* 0x004fe200000006ff */
[----:B------:R-:W-:Y:S02]  /*1db0*/  UIADD3.X UR35, UPT, UPT, URZ, UR43, URZ, UP0, !UPT ;  /* 0x0000002bff237290 */ /* 0x000fe400087fe4ff */
[----:B------:R-:W-:Y:S01]  /*1dc0*/  UIADD3 UR32, UP3, UPT, UR42, 0x200, URZ ;  /* 0x000002002a207890 */ /* 0x000fe2000ff7e0ff */
[----:B------:R1:W2:Y:S01]  /*1dd0*/  SYNCS.PHASECHK.TRANS64.TRYWAIT P0, [UR8+0x88], R0 ;  /* 0x00008800ff0075a7 */ /* 0x0002a20008001108 */
[----:B------:R-:W-:Y:S02]  /*1de0*/  UIMAD UR8, UR21, UR24, UR5 ;  /* 0x00000018150872a4 */ /* 0x000fe4000f8e0205 */
[----:B------:R-:W-:Y:S02]  /*1df0*/  UIMAD UR7, UR22, UR25, UR6 ;  /* 0x00000019160772a4 */ /* 0x000fe4000f8e0206 */
[----:B------:R-:W-:Y:S02]  /*1e00*/  ULEA UR15, UR8, UR15, 0x5 ;  /* 0x0000000f080f7291 */ /* 0x000fe4000f8e28ff */
[----:B------:R-:W-:Y:S02]  /*1e10*/  UIADD3 UR8, UPT, UPT, UR17, 0x4400, URZ ;  /* 0x0000440011087890 */ /* 0x000fe4000fffe0ff */
[----:B------:R-:W-:Y:S02]  /*1e20*/  ULEA UR7, UR7, UR15, 0xa ;  /* 0x0000000f07077291 */ /* 0x000fe4000f8e50ff */
[----:B------:R-:W-:Y:S02]  /*1e30*/  UIADD3.X UR33, UPT, UPT, URZ, UR43, URZ, UP3, !UPT ;  /* 0x0000002bff217290 */ /* 0x000fe40009ffe4ff */
[----:B------:R-:W-:Y:S02]  /*1e40*/  UPRMT UR7, UR7, 0x5410, URZ ;  /* 0x0000541007077896 */ /* 0x000fe400080000ff */
[----:B------:R-:W-:Y:S02]  /*1e50*/  UIADD3 UR16, UPT, UPT, UR29, 0x15400, UR16 ;  /* 0x000154001d107890 */ /* 0x000fe4000fffe010 */
[----:B------:R-:W-:Y:S02]  /*1e60*/  UIADD3 UR36, UPT, UPT, UR20, 0x1, URZ ;  /* 0x0000000114247890 */ /* 0x000fe4000fffe0ff */
[----:B------:R-:W-:Y:S02]  /*1e70*/  UIADD3 UR28, UPT, UPT, UR21, 0x1, URZ ;  /* 0x00000001151c7890 */ /* 0x000fe4000fffe0ff */
[----:B------:R-:W-:Y:S01]  /*1e80*/  UISETP.NE.AND UP2, UPT, UR36, UR52, UPT ;  /* 0x000000342400728c */ /* 0x000fe2000bf45270 */
[----:B------:R4:W-:Y:S01]  /*1e90*/  UTMALDG.5D.IM2COL [UR8], [UR34], UR7 ;  /* 0x00000008220073b4 */ /* 0x0009e20008060007 */
[----:B------:R-:W-:Y:S02]  /*1ea0*/  UIADD3 UR27, UPT, UPT, UR22, 0x1, URZ ;  /* 0x00000001161b7890 */ /* 0x000fe4000fffe0ff */
[----:B------:R-:W-:Y:S01]  /*1eb0*/  UIADD3 UR31, UPT, UPT, UR31, 0x1, URZ ;  /* 0x000000011f1f7890 */ /* 0x000fe2000fffe0ff */
[----:B------:R-:W-:Y:S01]  /*1ec0*/  UMOV UR47, 0x30000 ;  /* 0x00030000002f7882 */ /* 0x000fe20000000000 */
[----:B------:R-:W-:Y:S01]  /*1ed0*/  UMOV UR48, 0x0 ;  /* 0x0000000000307882 */ /* 0x000fe20000000000 */
[----:B------:R-:W-:Y:S01]  /*1ee0*/  UMOV UR49, 0x10000000 ;  /* 0x1000000000317882 */ /* 0x000fe20000000000 */
[----:B------:R-:W-:Y:S01]  /*1ef0*/  UMOV UR17, UR9 ;  /* 0x0000000900117c82 */ /* 0x000fe20008000000 */
[----:B------:R-:W-:Y:S02]  /*1f00*/  UMOV UR18, UR10 ;  /* 0x0000000a00127c82 */ /* 0x000fe40008000000 */
[----:B------:R-:W-:Y:S01]  /*1f10*/  @UP2 UIADD3 UR28, UPT, UPT, UR21, URZ, URZ ;  /* 0x000000ff151c2290 */ /* 0x000fe2000fffe0ff */
[----:B------:R3:W-:Y:S03]  /*1f20*/  UTMALDG.5D.MULTICAST [UR16], [UR32], UR47, desc[UR48] ;  /* 0x00003010200073b4 */ /* 0x0007e6000802182f */
[----:B------:R-:W-:Y:S11]  /*1f30*/  UISETP.NE.AND UP1, UPT, UR28, UR40, UPT ;  /* 0x000000281c00728c */ /* 0x000ff6000bf25270 */
[----:B------:R-:W-:Y:S04]  /*1f40*/  @UP1 UIADD3 UR27, UPT, UPT, UR22, URZ, URZ ;  /* 0x000000ff161b1290 */ /* 0x000fe8000fffe0ff */
[----:B------:R-:W-:Y:S02]  /*1f50*/  UISETP.NE.AND UP0, UPT, UR27, UR41, UPT ;  /* 0x000000291b00728c */ /* 0x000fe4000bf05270 */
[----:B----4-:R-:W-:Y:S09]  /*1f60*/  UIADD3 UR8, UPT, UPT, UR26, 0x1, URZ ;  /* 0x000000011a087890 */ /* 0x010ff2000fffe0ff */
[----:B------:R-:W-:Y:S01]  /*1f70*/  @UP0 UIADD3 UR8, UPT, UPT, UR26, URZ, URZ ;  /* 0x000000ff1a080290 */ /* 0x000fe2000fffe0ff */
[----:B------:R-:W-:Y:S06]  /*1f80*/  UMOV UR7, UR30 ;  /* 0x0000001e00077c82 */ /* 0x000fec0008000000 */
[----:B------:R-:W-:Y:S01]  /*1f90*/  UMOV UR26, UR8 ;  /* 0x00000008001a7c82 */ /* 0x000fe20008000000 */
[----:B---3--:R-:W-:Y:S02]  /*1fa0*/  USEL UR22, UR27, URZ, UP0 ;  /* 0x000000ff1b167287 */ /* 0x008fe40008000000 */
[----:B------:R-:W-:Y:S02]  /*1fb0*/  UISETP.NE.AND UP0, UPT, UR31, UR38, UPT ;  /* 0x000000261f00728c */ /* 0x000fe4000bf05270 */
[----:B------:R-:W-:Y:S02]  /*1fc0*/  USEL UR20, UR36, URZ, UP2 ;  /* 0x000000ff24147287 */ /* 0x000fe40009000000 */
[----:B------:R-:W-:Y:S05]  /*1fd0*/  USEL UR21, UR28, URZ, UP1 ;  /* 0x000000ff1c157287 */ /* 0x000fea0008800000 */
[----:B-1----:R-:W-:Y:S07]  /*1fe0*/  BRA.U UP0, `(.L_x_29) ;  /* 0xfffffffd00047547 */ /* 0x002fee000b83ffff */
.L_x_23:
[----:B------:R-:W-:Y:S01]  /*1ff0*/  ULEA UR4, UR30, UR29, 0x3 ;  /* 0x0000001d1e047291 */ /* 0x000fe2000f8e18ff */
[----:B-1----:R-:W-:Y:S01]  /*2000*/  SHF.L.U32 R0, R3, 0x1f, RZ ;  /* 0x0000001f03007819 */ /* 0x002fe200000006ff */
[----:B------:R-:W-:Y:S01]  /*2010*/  @!P1 SYNCS.ARRIVE.TRANS64.A1T0 RZ, [UR29+0x138], RZ ;  /* 0x000138ffffff99a7 */ /* 0x000fe2000810001d */
[----:B------:R-:W-:-:S06]  /*2020*/  UISETP.GE.AND UP0, UPT, UR53, 0x1, UPT ;  /* 0x000000013500788c */ /* 0x000fcc000bf06270 */
[----:B--2---:R1:W2:Y:S03]  /*2030*/  SYNCS.PHASECHK.TRANS64.TRYWAIT P0, [UR4+0x88], R0 ;  /* 0x00008800ff0075a7 */ /* 0x0042a60008001104 */
[----:B------:R-:W-:Y:S05]  /*2040*/  BRA.U !UP0, `(.L_x_30) ;  /* 0x0000000508987547 */ /* 0x000fea000b800000 */
[----:B------:R-:W3:Y:S01]  /*2050*/  LDCU.128 UR8, c[0x0][0x480] ;  /* 0x00009000ff0877ac */ /* 0x000ee20008000c00 */
[----:B------:R-:W4:Y:S01]  /*2060*/  LDCU.128 UR32, c[0x0][0x490] ;  /* 0x00009200ff2077ac */ /* 0x000f220008000c00 */
[----:B------:R-:W1:Y:S01]  /*2070*/  LDCU UR13, c[0x0][0x4c8] ;  /* 0x00009900ff0d77ac */ /* 0x000e620008000800 */
        /* <DEDUP_REMOVED lines=14> */
[----:B------:R-:W4:Y:S03]  /*2160*/  LDCU.64 UR32, c[0x0][0x4c0] ;  /* 0x00009800ff2077ac */ /* 0x000f260008000a00 */
[----:B------:R-:W-:-:S02]  /*2170*/  USEL UR4, UR5, UR4, !UP0 ;  /* 0x0000000405047287 */ /* 0x000fc4000c000000 */
[----:B------:R-:W-:Y:S02]  /*2180*/  UISETP.NE.AND UP0, UPT, UR34, 0x1, UPT ;  /* 0x000000012200788c */ /* 0x000fe4000bf05270 */
[----:B------:R-:W-:Y:S01]  /*2190*/  UIMAD.WIDE.U32 UR6, UR4, UR35, URZ ;  /* 0x00000023040672a5 */ /* 0x000fe2000f8e00ff */
[----:B------:R-:W1:Y:S01]  /*21a0*/  LDCU.64 UR24, c[0x0][0x4d0] ;  /* 0x00009a00ff1877ac */ /* 0x000e620008000a00 */
[----:B------:R-:W-:-:S05]  /*21b0*/  UIADD3 UR38, UPT, UPT, UR53, UR38, URZ ;  /* 0x0000002635267290 */ /* 0x000fca000fffe0ff */
[----:B------:R-:W-:Y:S01]  /*21c0*/  UMOV UR6, UR7 ;  /* 0x0000000700067c82 */ /* 0x000fe20008000000 */
[----:B------:R-:W-:Y:S02]  /*21d0*/  UIADD3 UR7, UPT, UPT, -UR5, URZ, URZ ;  /* 0x000000ff05077290 */ /* 0x000fe4000fffe1ff */
[----:B---3--:R-:W-:Y:S02]  /*21e0*/  USHF.R.U32.HI UR6, URZ, UR9, UR6 ;  /* 0x00000009ff067299 */ /* 0x008fe40008011606 */
[----:B------:R-:W-:Y:S02]  /*21f0*/  UIMAD UR7, UR8, UR7, UR46 ;  /* 0x00000007080772a4 */ /* 0x000fe4000f8e022e */
[----:B------:R-:W-:Y:S02]  /*2200*/  USEL UR14, UR4, UR6, !UP0 ;  /* 0x00000006040e7287 */ /* 0x000fe4000c000000 */
[----:B------:R-:W-:Y:S02]  /*2210*/  UIADD3 UR6, UPT, UPT, -UR4, URZ, URZ ;  /* 0x000000ff04067290 */ /* 0x000fe4000fffe1ff */
[----:B------:R-:W-:-:S02]  /*2220*/  UIADD3 UR9, UPT, UPT, -UR14, URZ, URZ ;  /* 0x000000ff0e097290 */ /* 0x000fc4000fffe1ff */
[----:B------:R-:W-:Y:S02]  /*2230*/  UIMAD UR12, UR11, UR6, UR5 ;  /* 0x000000060b0c72a4 */ /* 0x000fe4000f8e0205 */
[----:B------:R-:W-:Y:S02]  /*2240*/  UIMAD UR9, UR34, UR9, UR4 ;  /* 0x00000009220972a4 */ /* 0x000fe4000f8e0204 */
[----:B----4-:R-:W-:Y:S01]  /*2250*/  UIMAD UR11, UR7, UR32, UR10 ;  /* 0x00000020070b72a4 */ /* 0x010fe2000f8e020a */
[----:B------:R-:W3:Y:S02]  /*2260*/  LDCU.64 UR4, c[0x0][0x4f8] ;  /* 0x00009f00ff0477ac */ /* 0x000ee40008000a00 */
[----:B------:R-:W4:Y:S01]  /*2270*/  LDCU UR6, c[0x0][0x500] ;  /* 0x0000a000ff0677ac */ /* 0x000f220008000800 */
[----:B-1----:R-:W-:Y:S02]  /*2280*/  UIMAD UR12, UR12, UR33, UR16 ;  /* 0x000000210c0c72a4 */ /* 0x002fe4000f8e0210 */
[----:B------:R-:W-:Y:S01]  /*2290*/  UIMAD UR13, UR9, UR13, UR17 ;  /* 0x0000000d090d72a4 */ /* 0x000fe2000f8e0211 */
[----:B------:R-:W-:Y:S01]  /*22a0*/  UMOV UR36, UR53 ;  /* 0x0000003500247c82 */ /* 0x000fe20008000000 */
[----:B------:R-:W-:-:S10]  /*22b0*/  UMOV UR7, UR30 ;  /* 0x0000001e00077c82 */ /* 0x000fd40008000000 */
.L_x_36:
[----:B------:R-:W-:Y:S01]  /*22c0*/  @!P3 MOV R4, 0x3000 ;  /* 0x000030000004b802 */ /* 0x000fe20000000f00 */
[----:B------:R-:W-:Y:S01]  /*22d0*/  ULEA UR9, UR7, UR29, 0x3 ;  /* 0x0000001d07097291 */ /* 0x000fe2000f8e18ff */
[----:B--23--:R-:W-:Y:S11]  /*22e0*/  @P0 BRA `(.L_x_31) ;  /* 0x00000000000c0947 */ /* 0x00cff60003800000 */
[----:B------:R-:W-:Y:S04]  /*22f0*/  SHF.L.U32 R5, R3, 0x1f, RZ ;  /* 0x0000001f03057819 */ /* 0x000fe800000006ff */
[----:B------:R-:W1:Y:S02]  /*2300*/  SYNCS.PHASECHK.TRANS64.TRYWAIT P0, [UR9+0x88], R5 ;  /* 0x00008805ff0075a7 */ /* 0x000e640008001109 */
[----:B-1----:R-:W-:Y:S05]  /*2310*/  @!P0 BRA `(.L_x_32) ;  /* 0x0000006000e48947 */ /* 0x002fea0003800000 */
.L_x_31:
[----:B------:R2:W-:Y:S01]  /*2320*/  @!P3 SYNCS.ARRIVE.TRANS64 RZ, [UR9], R4 ;  /* 0x00000004ffffb9a7 */ /* 0x0005e20008000009 */
[----:B------:R-:W-:Y:S04]  /*2330*/  ULOP3.LUT UR8, UR37, 0x2, URZ, 0xfc, !UPT ;  /* 0x0000000225087892 */ /* 0x000fe8000f8efcff */
[----:B------:R-:W-:Y:S09]  /*2340*/  UISETP.NE.AND UP0, UPT, UR8, 0x2, UPT ;  /* 0x000000020800788c */ /* 0x000ff2000bf05270 */
[----:B------:R-:W-:Y:S05]  /*2350*/  BRA.U UP0, `(.L_x_33) ;  /* 0x0000000100047547 */ /* 0x000fea000b800000 */
[----:B---34-:R-:W-:Y:S05]  /*2360*/  BPT.TRAP 0x1 ;  /* 0x000000040000795c */ /* 0x018fea0000300000 */
.L_x_33:
[----:B------:R-:W-:Y:S04]  /*2370*/  BSSY.RECONVERGENT B0, `(.L_x_34) ;  /* 0x0000003000007945 */ /* 0x000fe80003800200 */
[----:B------:R-:W-:Y:S05]  /*2380*/  @P2 BRA `(.L_x_35) ;  /* 0x0000000000042947 */ /* 0x000fea0003800000 */
[----:B---34-:R-:W-:Y:S05]  /*2390*/  BPT.TRAP 0x1 ;  /* 0x000000040000795c */ /* 0x018fea0000300000 */
.L_x_35:
[----:B---34-:R-:W-:Y:S05]  /*23a0*/  BSYNC.RECONVERGENT B0 ;  /* 0x0000000000007941 */ /* 0x018fea0003800200 */
.L_x_34:
        /* <DEDUP_REMOVED lines=11> */
[----:B-1----:R-:W-:Y:S01]  /*2460*/  SHF.L.U32 R0, R3, 0x1f, RZ ;  /* 0x0000001f03007819 */ /* 0x002fe200000006ff */
[----:B------:R-:W-:Y:S02]  /*2470*/  UIADD3.X UR35, UPT, UPT, URZ, UR43, URZ, UP3, !UPT ;  /* 0x0000002bff237290 */ /* 0x000fe40009ffe4ff */
[----:B------:R-:W-:Y:S01]  /*2480*/  UIADD3 UR32, UP0, UPT, UR42, 0x200, URZ ;  /* 0x000002002a207890 */ /* 0x000fe2000ff1e0ff */
[----:B------:R1:W3:Y:S01]  /*2490*/  SYNCS.PHASECHK.TRANS64.TRYWAIT P0, [UR8+0x88], R0 ;  /* 0x00008800ff0075a7 */ /* 0x0002e20008001108 */
[----:B------:R-:W-:Y:S02]  /*24a0*/  UIMAD UR8, UR21, UR24, UR5 ;  /* 0x00000018150872a4 */ /* 0x000fe4000f8e0205 */
[----:B------:R-:W-:Y:S02]  /*24b0*/  UIMAD UR7, UR22, UR25, UR6 ;  /* 0x00000019160772a4 */ /* 0x000fe4000f8e0206 */
[----:B------:R-:W-:Y:S02]  /*24c0*/  ULEA UR15, UR8, UR15, 0x5 ;  /* 0x0000000f080f7291 */ /* 0x000fe4000f8e28ff */
[----:B------:R-:W-:Y:S02]  /*24d0*/  UIADD3 UR8, UPT, UPT, UR18, 0x4400, URZ ;  /* 0x0000440012087890 */ /* 0x000fe4000fffe0ff */
[----:B------:R-:W-:Y:S02]  /*24e0*/  ULEA UR7, UR7, UR15, 0xa ;  /* 0x0000000f07077291 */ /* 0x000fe4000f8e50ff */
[----:B------:R-:W-:Y:S02]  /*24f0*/  UIADD3.X UR33, UPT, UPT, URZ, UR43, URZ, UP0, !UPT ;  /* 0x0000002bff217290 */ /* 0x000fe400087fe4ff */
[----:B------:R-:W-:Y:S02]  /*2500*/  UPRMT UR7, UR7, 0x5410, URZ ;  /* 0x0000541007077896 */ /* 0x000fe400080000ff */
[----:B------:R-:W-:Y:S02]  /*2510*/  UIADD3 UR31, UPT, UPT, UR20, 0x1, URZ ;  /* 0x00000001141f7890 */ /* 0x000fe4000fffe0ff */
[----:B------:R-:W-:Y:S02]  /*2520*/  UIADD3 UR28, UPT, UPT, UR21, 0x1, URZ ;  /* 0x00000001151c7890 */ /* 0x000fe4000fffe0ff */
[----:B------:R-:W-:Y:S02]  /*2530*/  UISETP.NE.AND UP2, UPT, UR31, UR49, UPT ;  /* 0x000000311f00728c */ /* 0x000fe4000bf45270 */
[----:B------:R-:W-:Y:S01]  /*2540*/  UIADD3 UR27, UPT, UPT, UR22, 0x1, URZ ;  /* 0x00000001161b7890 */ /* 0x000fe2000fffe0ff */
[----:B------:R4:W-:Y:S01]  /*2550*/  UTMALDG.5D.IM2COL [UR8], [UR34], UR7 ;  /* 0x00000008220073b4 */ /* 0x0009e20008060007 */
[----:B------:R-:W-:Y:S01]  /*2560*/  UMOV UR48, 0x30000 ;  /* 0x0003000000307882 */ /* 0x000fe20000000000 */
[----:B------:R-:W-:Y:S01]  /*2570*/  UMOV UR46, 0x0 ;  /* 0x00000000002e7882 */ /* 0x000fe20000000000 */
[----:B------:R-:W-:Y:S01]  /*2580*/  UMOV UR47, 0x10000000 ;  /* 0x10000000002f7882 */ /* 0x000fe20000000000 */
[----:B------:R-:W-:Y:S01]  /*2590*/  UMOV UR17, UR9 ;  /* 0x0000000900117c82 */ /* 0x000fe20008000000 */
[----:B------:R-:W-:Y:S03]  /*25a0*/  UMOV UR18, UR10 ;  /* 0x0000000a00127c82 */ /* 0x000fe60008000000 */
[----:B------:R-:W-:Y:S01]  /*25b0*/  @UP2 UIADD3 UR28, UPT, UPT, UR21, URZ, URZ ;  /* 0x000000ff151c2290 */ /* 0x000fe2000fffe0ff */
[----:B------:R2:W-:Y:S03]  /*25c0*/  UTMALDG.5D.MULTICAST [UR16], [UR32], UR48, desc[UR46] ;  /* 0x00002e10200073b4 */ /* 0x0005e60008021830 */
[----:B------:R-:W-:Y:S11]  /*25d0*/  UISETP.NE.AND UP1, UPT, UR28, UR40, UPT ;  /* 0x000000281c00728c */ /* 0x000ff6000bf25270 */
[----:B------:R-:W-:Y:S04]  /*25e0*/  @UP1 UIADD3 UR27, UPT, UPT, UR22, URZ, URZ ;  /* 0x000000ff161b1290 */ /* 0x000fe8000fffe0ff */
[----:B------:R-:W-:Y:S02]  /*25f0*/  UISETP.NE.AND UP0, UPT, UR27, UR41, UPT ;  /* 0x000000291b00728c */ /* 0x000fe4000bf05270 */
[----:B----4-:R-:W-:Y:S09]  /*2600*/  UIADD3 UR8, UPT, UPT, UR26, 0x1, URZ ;  /* 0x000000011a087890 */ /* 0x010ff2000fffe0ff */
[----:B------:R-:W-:Y:S02]  /*2610*/  @UP0 UIADD3 UR8, UPT, UPT, UR26, URZ, URZ ;  /* 0x000000ff1a080290 */ /* 0x000fe4000fffe0ff */
[----:B------:R-:W-:Y:S05]  /*2620*/  UIADD3 UR7, UPT, UPT, UR36, -0x1, URZ ;  /* 0xffffffff24077890 */ /* 0x000fea000fffe0ff */
[----:B------:R-:W-:Y:S01]  /*2630*/  UMOV UR26, UR8 ;  /* 0x00000008001a7c82 */ /* 0x000fe20008000000 */
[----:B--2---:R-:W-:Y:S02]  /*2640*/  USEL UR22, UR27, URZ, UP0 ;  /* 0x000000ff1b167287 */ /* 0x004fe40008000000 */
[----:B------:R-:W-:Y:S02]  /*2650*/  UISETP.GT.U32.AND UP0, UPT, UR36, 0x1, UPT ;  /* 0x000000012400788c */ /* 0x000fe4000bf04070 */
[----:B------:R-:W-:Y:S02]  /*2660*/  USEL UR20, UR31, URZ, UP2 ;  /* 0x000000ff1f147287 */ /* 0x000fe40009000000 */
[----:B------:R-:W-:Y:S01]  /*2670*/  USEL UR21, UR28, URZ, UP1 ;  /* 0x000000ff1c157287 */ /* 0x000fe20008800000 */
[----:B------:R-:W-:Y:S01]  /*2680*/  UMOV UR36, UR7 ;  /* 0x0000000700247c82 */ /* 0x000fe20008000000 */
[----:B------:R-:W-:Y:S03]  /*2690*/  UMOV UR7, UR30 ;  /* 0x0000001e00077c82 */ /* 0x000fe60008000000 */
[----:B-1----:R-:W-:Y:S07]  /*26a0*/  BRA.U UP0, `(.L_x_36) ;  /* 0xfffffffd00047547 */ /* 0x002fee000b83ffff */
.L_x_30:
[----:B------:R-:W-:Y:S01]  /*26b0*/  SHF.L.U32 R5, R2, 0x1f, RZ ;  /* 0x0000001f02057819 */ /* 0x000fe200000006ff */
[----:B------:R-:W-:-:S03]  /*26c0*/  NOP ;  /* 0x0000000000007918 */ /* 0x000fc60000000000 */
[----:B--23--:R-:W2:Y:S02]  /*26d0*/  SYNCS.PHASECHK.TRANS64.TRYWAIT P0, [UR29+0x140], R5 ;  /* 0x00014005ff0075a7 */ /* 0x00cea4000800111d */
[----:B--2---:R-:W-:Y:S05]  /*26e0*/  @!P0 BRA `(.L_x_37) ;  /* 0x0000006000088947 */ /* 0x004fea0003800000 */
.L_x_122:
[----:B-1----:R-:W1:Y:S01]  /*26f0*/  LDS.128 R4, [UR29+0x180] ;  /* 0x0001801dff047984 */ /* 0x002e620008000c00 */
[----:B------:R-:W-:Y:S02]  /*2700*/  UIADD3 UR4, UPT, UPT, UR29, 0x148, URZ ;  /* 0x000001481d047890 */ /* 0x000fe4000fffe0ff */
[----:B------:R-:W-:Y:S01]  /*2710*/  UISETP.GE.AND UP0, UPT, UR39, 0x1, UPT ;  /* 0x000000012700788c */ /* 0x000fe2000bf06270 */
[----:B------:R-:W-:Y:S01]  /*2720*/  @!PT LDS RZ, [RZ] ;  /* 0x00000000fffff984 */ /* 0x000fe20000000800 */
[----:B------:R-:W-:Y:S01]  /*2730*/  @!PT LDS RZ, [RZ] ;  /* 0x00000000fffff984 */ /* 0x000fe20000000800 */
[----:B------:R-:W-:Y:S01]  /*2740*/  @!PT LDS RZ, [RZ] ;  /* 0x00000000fffff984 */ /* 0x000fe20000000800 */
[----:B------:R-:W-:Y:S01]  /*2750*/  @!PT LDS RZ, [RZ] ;  /* 0x00000000fffff984 */ /* 0x000fe20000000800 */
[----:B------:R2:W-:Y:S06]  /*2760*/  MEMBAR.ALL.CTA ;  /* 0x0000000000007992 */ /* 0x0005ec0000008000 */
[----:B--2---:R-:W2:Y:S01]  /*2770*/  FENCE.VIEW.ASYNC.S ;  /* 0x00000000000073c6 */ /* 0x004ea20000000000 */
[----:B------:R-:W-:-:S09]  /*2780*/  UPRMT UR4, URZ, 0x654, UR4 ;  /* 0x00000654ff047896 */ /* 0x000fd20008000004 */
[----:B--2---:R-:W-:Y:S01]  /*2790*/  SYNCS.ARRIVE.TRANS64.RED.A1T0 RZ, [UR4], RZ ;  /* 0x000000ffffff79a7 */ /* 0x004fe20008100404 */
[----:B-1----:R-:W-:-:S13]  /*27a0*/  LOP3.LUT P0, RZ, R6, 0x1, RZ, 0xc0, !PT ;  /* 0x0000000106ff7812 */ /* 0x002fda000780c0ff */
[----:B------:R-:W-:Y:S01]  /*27b0*/  VOTEU.ANY UP1, P0 ;  /* 0x0000000000ff7886 */ /* 0x000fe20000020100 */
[----:B------:R-:W-:-:S13]  /*27c0*/  PLOP3.LUT P0, PT, PT, PT, UP1, 0x80, 0x8 ;  /* 0x000000000008781c */ /* 0x000fda0003f0f018 */
[----:B------:R-:W-:Y:S02]  /*27d0*/  @P0 MOV R0, R4 ;  /* 0x0000000400000202 */ /* 0x000fe40000000f00 */
[----:B------:R-:W-:Y:S02]  /*27e0*/  @P0 LOP3.LUT R4, R5, 0xffff, RZ, 0xc0, !PT ;  /* 0x0000ffff05040812 */ /* 0x000fe400078ec0ff */
[----:B------:R-:W-:Y:S02]  /*27f0*/  @P0 R2UR UR6, R0 ;  /* 0x00000000000602ca */ /* 0x000fe400000e0000 */
[----:B------:R-:W-:-:S11]  /*2800*/  @P0 R2UR UR5, R4 ;  /* 0x00000000040502ca */ /* 0x000fd600000e0000 */
[----:B------:R-:W-:Y:S02]  /*2810*/  @UP1 UMOV UR51, UR6 ;  /* 0x0000000600331c82 */ /* 0x000fe40008000000 */
[----:B------:R-:W-:Y:S01]  /*2820*/  @UP1 UMOV UR50, UR5 ;  /* 0x0000000500321c82 */ /* 0x000fe20008000000 */
[----:B------:R-:W-:Y:S05]  /*2830*/  BRA.U !UP0, `(.L_x_38) ;  /* 0x0000000108d47547 */ /* 0x000fea000b800000 */
[----:B------:R-:W1:Y:S01]  /*2840*/  LDCU.128 UR16, c[0x0][0xc10] ;  /* 0x00018200ff1077ac */ /* 0x000e620008000c00 */
[----:B------:R-:W2:Y:S01]  /*2850*/  LDCU UR20, c[0x0][0xc20] ;  /* 0x00018400ff1477ac */ /* 0x000ea20008000800 */
[----:B------:R-:W3:Y:S01]  /*2860*/  LDCU UR13, c[0x0][0xc0c] ;  /* 0x00018180ff0d77ac */ /* 0x000ee20008000800 */
[----:B------:R-:W4:Y:S01]  /*2870*/  LDCU.64 UR14, c[0x0][0xc28] ;  /* 0x00018500ff0e77ac */ /* 0x000f220008000a00 */
[----:B------:R-:W-:Y:S02]  /*2880*/  UISETP.NE.AND UP3, UPT, UR39, 0x1, UPT ;  /* 0x000000012700788c */ /* 0x000fe4000bf65270 */
[----:B-1----:R-:W-:Y:S02]  /*2890*/  UIMAD.WIDE.U32 UR4, UR54, UR19, URZ ;  /* 0x00000013360472a5 */ /* 0x002fe4000f8e00ff */
[----:B------:R-:W-:Y:S02]  /*28a0*/  UIMAD.WIDE.U32 UR6, UR55, UR16, URZ ;  /* 0x00000010370672a5 */ /* 0x000fe4000f8e00ff */
[----:B------:R-:W-:-:S02]  /*28b0*/  UISETP.NE.AND UP0, UPT, UR18, 0x1, UPT ;  /* 0x000000011200788c */ /* 0x000fc4000bf05270 */
[----:B------:R-:W-:Y:S01]  /*28c0*/  UIMAD.WIDE.U32 UR10, UR50, UR19, URZ ;  /* 0x00000013320a72a5 */ /* 0x000fe2000f8e00ff */
[----:B------:R-:W-:Y:S01]  /*28d0*/  UMOV UR4, UR5 ;  /* 0x0000000500047c82 */ /* 0x000fe20008000000 */
[----:B---3--:R-:W-:Y:S02]  /*28e0*/  UISETP.NE.AND UP2, UPT, UR13, 0x1, UPT ;  /* 0x000000010d00788c */ /* 0x008fe4000bf45270 */
[----:B--2---:R-:W-:Y:S02]  /*28f0*/  USHF.R.U32.HI UR5, URZ, UR20, UR4 ;  /* 0x00000014ff057299 */ /* 0x004fe40008011604 */
[----:B------:R-:W-:Y:S01]  /*2900*/  UIMAD.WIDE.U32 UR8, UR51, UR16, URZ ;  /* 0x00000010330872a5 */ /* 0x000fe2000f8e00ff */
[----:B------:R-:W-:Y:S01]  /*2910*/  UMOV UR4, UR7 ;  /* 0x0000000700047c82 */ /* 0x000fe20008000000 */
[----:B------:R-:W-:Y:S02]  /*2920*/  USEL UR5, UR54, UR5, !UP0 ;  /* 0x0000000536057287 */ /* 0x000fe4000c000000 */
[----:B------:R-:W-:-:S02]  /*2930*/  USHF.R.U32.HI UR4, URZ, UR17, UR4 ;  /* 0x00000011ff047299 */ /* 0x000fc40008011604 */
[----:B----4-:R-:W-:Y:S02]  /*2940*/  UIMAD.WIDE.U32 UR6, UR5, UR14, URZ ;  /* 0x0000000e050672a5 */ /* 0x010fe4000f8e00ff */
[----:B------:R-:W-:Y:S01]  /*2950*/  USEL UR12, UR55, UR4, !UP2 ;  /* 0x00000004370c7287 */ /* 0x000fe2000d000000 */
[----:B------:R-:W-:Y:S02]  /*2960*/  UMOV UR8, UR9 ;  /* 0x0000000900087c82 */ /* 0x000fe40008000000 */
[----:B------:R-:W-:Y:S01]  /*2970*/  UMOV UR4, UR11 ;  /* 0x0000000b00047c82 */ /* 0x000fe20008000000 */
[----:B------:R-:W-:Y:S01]  /*2980*/  UIMAD.WIDE.U32 UR10, UR12, UR14, URZ ;  /* 0x0000000e0c0a72a5 */ /* 0x000fe2000f8e00ff */
[----:B------:R-:W-:Y:S01]  /*2990*/  UMOV UR6, UR7 ;  /* 0x0000000700067c82 */ /* 0x000fe20008000000 */
[----:B------:R-:W-:Y:S02]  /*29a0*/  USHF.R.U32.HI UR4, URZ, UR20, UR4 ;  /* 0x00000014ff047299 */ /* 0x000fe40008011604 */
[----:B------:R-:W-:-:S02]  /*29b0*/  @UP3 USHF.R.U32.HI UR5, URZ, UR15, UR6 ;  /* 0x0000000fff053299 */ /* 0x000fc40008011606 */
[----:B------:R-:W-:Y:S01]  /*29c0*/  USHF.R.U32.HI UR17, URZ, UR17, UR8 ;  /* 0x00000011ff117299 */ /* 0x000fe20008011608 */
[----:B------:R-:W-:Y:S01]  /*29d0*/  UMOV UR6, UR11 ;  /* 0x0000000b00067c82 */ /* 0x000fe20008000000 */
[----:B------:R-:W-:Y:S02]  /*29e0*/  USEL UR4, UR50, UR4, !UP0 ;  /* 0x0000000432047287 */ /* 0x000fe4000c000000 */
[----:B------:R-:W-:Y:S02]  /*29f0*/  @UP3 USHF.R.U32.HI UR12, URZ, UR15, UR6 ;  /* 0x0000000fff0c3299 */ /* 0x000fe40008011606 */
[----:B------:R-:W-:Y:S02]  /*2a00*/  UIMAD UR6, UR39, UR5, URZ ;  /* 0x00000005270672a4 */ /* 0x000fe4000f8e02ff */
[----:B------:R-:W-:Y:S02]  /*2a10*/  USEL UR5, UR51, UR17, !UP2 ;  /* 0x0000001133057287 */ /* 0x000fe4000d000000 */
[----:B------:R-:W-:-:S02]  /*2a20*/  UIMAD UR8, UR39, UR12, URZ ;  /* 0x0000000c270872a4 */ /* 0x000fc4000f8e02ff */
[----:B------:R-:W-:Y:S02]  /*2a30*/  UISETP.GE.AND UP0, UPT, UR4, UR6, UPT ;  /* 0x000000060400728c */ /* 0x000fe4000bf06270 */
[----:B------:R-:W-:Y:S02]  /*2a40*/  UIMAD.WIDE.U32 UR6, UR4, UR14, URZ ;  /* 0x0000000e040672a5 */ /* 0x000fe4000f8e00ff */
[----:B------:R-:W-:Y:S02]  /*2a50*/  UISETP.GE.OR UP0, UPT, UR5, UR8, UP0 ;  /* 0x000000080500728c */ /* 0x000fe40008706670 */
[----:B------:R-:W-:Y:S02]  /*2a60*/  UIMAD.WIDE.U32 UR8, UR5, UR14, URZ ;  /* 0x0000000e050872a5 */ /* 0x000fe4000f8e00ff */
[----:B------:R-:W-:Y:S01]  /*2a70*/  UIADD3 UR10, UPT, UPT, -UR4, URZ, URZ ;  /* 0x000000ff040a7290 */ /* 0x000fe2000fffe1ff */
[----:B------:R-:W-:Y:S02]  /*2a80*/  UMOV UR6, UR7 ;  /* 0x0000000700067c82 */ /* 0x000fe40008000000 */
[----:B------:R-:W-:-:S02]  /*2a90*/  USHF.R.U32.HI UR6, URZ, UR15, UR6 ;  /* 0x0000000fff067299 */ /* 0x000fc40008011606 */
[----:B------:R-:W-:Y:S02]  /*2aa0*/  UIMAD UR10, UR18, UR10, UR50 ;  /* 0x0000000a120a72a4 */ /* 0x000fe4000f8e0232 */
[----:B------:R-:W-:Y:S01]  /*2ab0*/  USEL UR6, UR4, UR6, !UP3 ;  /* 0x0000000604067287 */ /* 0x000fe2000d800000 */
[----:B------:R-:W-:Y:S01]  /*2ac0*/  @!UP0 UMOV UR7, UR9 ;  /* 0x0000000900078c82 */ /* 0x000fe20008000000 */
[----:B------:R-:W-:Y:S02]  /*2ad0*/  UIADD3 UR9, UPT, UPT, -UR5, URZ, URZ ;  /* 0x000000ff05097290 */ /* 0x000fe4000fffe1ff */
[----:B------:R-:W-:Y:S02]  /*2ae0*/  @!UP0 USHF.R.U32.HI UR7, URZ, UR15, UR7 ;  /* 0x0000000fff078299 */ /* 0x000fe40008011607 */
[----:B------:R-:W-:Y:S02]  /*2af0*/  UIADD3 UR8, UPT, UPT, -UR6, URZ, URZ ;  /* 0x000000ff06087290 */ /* 0x000fe4000fffe1ff */
[----:B------:R-:W-:-:S02]  /*2b00*/  @!UP0 USEL UR7, UR5, UR7, !UP3 ;  /* 0x0000000705078287 */ /* 0x000fc4000d800000 */
[----:B------:R-:W-:Y:S02]  /*2b10*/  UIMAD UR8, UR39, UR8, UR4 ;  /* 0x00000008270872a4 */ /* 0x000fe4000f8e0204 */
[----:B------:R-:W-:Y:S02]  /*2b20*/  @!UP0 UIADD3 UR6, UPT, UPT, UR6, -UR7, URZ ;  /* 0x8000000706068290 */ /* 0x000fe4000fffe0ff */
[----:B------:R-:W-:Y:S02]  /*2b30*/  @!UP0 UIMAD UR7, UR8, UR12, UR7 ;  /* 0x0000000c080782a4 */ /* 0x000fe4000f8e0207 */
[----:B------:R-:W-:Y:S02]  /*2b40*/  @!UP0 UIMAD UR4, UR39, UR6, UR5 ;  /* 0x00000006270482a4 */ /* 0x000fe4000f8e0205 */
[----:B------:R-:W-:Y:S02]  /*2b50*/  UIMAD UR6, UR13, UR9, UR51 ;  /* 0x000000090d0672a4 */ /* 0x000fe4000f8e0233 */
[----:B------:R-:W-:Y:S01]  /*2b60*/  UIMAD UR50, UR4, UR18, UR10 ;  /* 0x00000012043272a4 */ /* 0x000fe2000f8e020a */
[----:B------:R-:W-:-:S02]  /*2b70*/  @!UP0 UMOV UR5, UR7 ;  /* 0x0000000700058c82 */ /* 0x000fc40008000000 */
[----:B------:R-:W-:-:S12]  /*2b80*/  UIMAD UR51, UR5, UR13, UR6 ;  /* 0x0000000d053372a4 */ /* 0x000fd8000f8e0206 */
.L_x_38:
[----:B------:R-:W1:Y:S02]  /*2b90*/  LDCU UR4, c[0x0][0xc30] ;  /* 0x00018600ff0477ac */ /* 0x000e640008000800 */
[----:B-1----:R-:W-:-:S09]  /*2ba0*/  UISETP.NE.AND UP0, UPT, UR4, 0x1, UPT ;  /* 0x000000010400788c */ /* 0x002fd2000bf05270 */
[----:B------:R-:W-:Y:S05]  /*2bb0*/  BRA.U UP0, `(.L_x_39) ;  /* 0x0000000100447547 */ /* 0x000fea000b800000 */
[----:B------:R-:W1:Y:S01]  /*2bc0*/  LDCU.128 UR8, c[0x0][0xc10] ;  /* 0x00018200ff0877ac */ /* 0x000e620008000c00 */
[----:B------:R-:W2:Y:S01]  /*2bd0*/  LDCU UR12, c[0x0][0xc0c] ;  /* 0x00018180ff0c77ac */ /* 0x000ea20008000800 */
[----:B------:R-:W3:Y:S01]  /*2be0*/  LDCU UR13, c[0x0][0xc20] ;  /* 0x00018400ff0d77ac */ /* 0x000ee20008000800 */
[----:B-1----:R-:W-:Y:S02]  /*2bf0*/  UIMAD.WIDE.U32 UR6, UR51, UR8, URZ ;  /* 0x00000008330672a5 */ /* 0x002fe4000f8e00ff */
[----:B------:R-:W-:Y:S02]  /*2c00*/  UIMAD.WIDE.U32 UR4, UR50, UR11, URZ ;  /* 0x0000000b320472a5 */ /* 0x000fe4000f8e00ff */
[----:B--2---:R-:W-:Y:S02]  /*2c10*/  UISETP.NE.AND UP2, UPT, UR12, 0x1, UPT ;  /* 0x000000010c00788c */ /* 0x004fe4000bf45270 */
[----:B------:R-:W-:Y:S01]  /*2c20*/  UISETP.NE.AND UP0, UPT, UR10, 0x1, UPT ;  /* 0x000000010a00788c */ /* 0x000fe2000bf05270 */
[----:B------:R-:W-:-:S02]  /*2c30*/  UMOV UR6, UR7 ;  /* 0x0000000700067c82 */ /* 0x000fc40008000000 */
[----:B------:R-:W-:Y:S01]  /*2c40*/  UMOV UR4, UR5 ;  /* 0x0000000500047c82 */ /* 0x000fe20008000000 */
[----:B------:R-:W-:Y:S02]  /*2c50*/  USHF.R.U32.HI UR6, URZ, UR9, UR6 ;  /* 0x00000009ff067299 */ /* 0x000fe40008011606 */
[----:B---3--:R-:W-:Y:S02]  /*2c60*/  USHF.R.U32.HI UR4, URZ, UR13, UR4 ;  /* 0x0000000dff047299 */ /* 0x008fe40008011604 */
[----:B------:R-:W-:Y:S02]  /*2c70*/  USEL UR5, UR51, UR6, !UP2 ;  /* 0x0000000633057287 */ /* 0x000fe4000d000000 */
[----:B------:R-:W-:-:S04]  /*2c80*/  USEL UR4, UR50, UR4, !UP0 ;  /* 0x0000000432047287 */ /* 0x000fc8000c000000 */
[----:B------:R-:W-:Y:S02]  /*2c90*/  UIADD3 UR6, UPT, UPT, UR5, -UR4, URZ ;  /* 0x8000000405067290 */ /* 0x000fe4000fffe0ff */
[----:B------:R-:W-:Y:S02]  /*2ca0*/  UIADD3 UR4, UPT, UPT, -UR5, UR4, URZ ;  /* 0x0000000405047290 */ /* 0x000fe4000fffe1ff */
[----:B------:R-:W-:Y:S02]  /*2cb0*/  UIMAD UR50, UR6, UR10, UR50 ;  /* 0x0000000a063272a4 */ /* 0x000fe4000f8e0232 */
[----:B------:R-:W-:-:S12]  /*2cc0*/  UIMAD UR51, UR4, UR12, UR51 ;  /* 0x0000000c043372a4 */ /* 0x000fd8000f8e0233 */
.L_x_39:
[----:B------:R-:W-:Y:S01]  /*2cd0*/  R2UR UR5, R100 ;  /* 0x00000000640572ca */ /* 0x000fe200000e0000 */
[----:B------:R-:W-:Y:S01]  /*2ce0*/  UMOV UR31, UR38 ;  /* 0x00000026001f7c82 */ /* 0x000fe20008000000 */
[----:B------:R-:W-:Y:S02]  /*2cf0*/  R2UR UR4, R99 ;  /* 0x00000000630472ca */ /* 0x000fe400000e0000 */
[----:B------:R-:W-:Y:S02]  /*2d00*/  PLOP3.LUT P1, PT, PT, PT, PT, 0x80, 0x8 ;  /* 0x000000000008781c */ /* 0x000fe40003f2f070 */
[----:B------:R-:W-:-:S07]  /*2d10*/  LOP3.LUT R2, R2, 0x1, RZ, 0x3c, !PT ;  /* 0x0000000102027812 */ /* 0x000fce00078e3cff */
[----:B------:R-:W-:Y:S02]  /*2d20*/  UIADD3 UR52, UPT, UPT, UR51, UR5, URZ ;  /* 0x0000000533347290 */ /* 0x000fe4000fffe0ff */
[----:B------:R-:W-:Y:S01]  /*2d30*/  UIADD3 UR24, UPT, UPT, UR50, UR4, URZ ;  /* 0x0000000432187290 */ /* 0x000fe2000fffe0ff */
[----:B------:R-:W-:Y:S11]  /*2d40*/  BRA.U UP1, `(.L_x_40) ;  /* 0xffffffe901d87547 */ /* 0x000ff6000b83ffff */
[----:B------:R-:W-:Y:S01]  /*2d50*/  UIADD3 UR29, UPT, UPT, UR29, 0x88, URZ ;  /* 0x000000881d1d7890 */ /* 0x000fe2000fffe0ff */
[----:B------:R-:W-:-:S03]  /*2d60*/  SHF.L.U32 R5, R3, 0x1f, RZ ;  /* 0x0000001f03057819 */ /* 0x000fc600000006ff */
[----:B------:R-:W-:-:S09]  /*2d70*/  ULEA UR4, UR30, UR29, 0x3 ;  /* 0x0000001d1e047291 */ /* 0x000fd2000f8e18ff */
[----:B------:R-:W1:Y:S02]  /*2d80*/  SYNCS.PHASECHK.TRANS64.TRYWAIT P0, [UR4], R5 ;  /* 0x00000005ff0075a7 */ /* 0x000e640008001104 */
[----:B-1----:R-:W-:Y:S05]  /*2d90*/  @!P0 BRA `(.L_x_41) ;  /* 0x0000005800748947 */ /* 0x002fea0003800000 */
.L_x_124:
[----:B------:R-:W-:-:S04]  /*2da0*/  UIADD3 UR4, UPT, UPT, UR30, 0x1, URZ ;  /* 0x000000011e047890 */ /* 0x000fc8000fffe0ff */
[----:B------:R-:W-:-:S04]  /*2db0*/  UISETP.NE.AND UP0, UPT, UR4, 0x11, UPT ;  /* 0x000000110400788c */ /* 0x000fc8000bf05270 */
[----:B------:R-:W-:Y:S02]  /*2dc0*/  USEL UR6, URZ, 0x1, UP0 ;  /* 0x00000001ff067887 */ /* 0x000fe40008000000 */
[----:B------:R-:W-:-:S04]  /*2dd0*/  USEL UR4, UR4, URZ, UP0 ;  /* 0x000000ff04047287 */ /* 0x000fc80008000000 */
[----:B------:R-:W-:Y:S01]  /*2de0*/  ULEA UR5, UR4, UR29, 0x3 ;  /* 0x0000001d04057291 */ /* 0x000fe2000f8e18ff */
[----:B------:R-:W-:-:S04]  /*2df0*/  LOP3.LUT R2, R3, UR6, RZ, 0x3c, !PT ;  /* 0x0000000603027c12 */ /* 0x000fc8000f8e3cff */
[----:B------:R-:W-:-:S04]  /*2e00*/  SHF.L.U32 R3, R2, 0x1f, RZ ;  /* 0x0000001f02037819 */ /* 0x000fc800000006ff */
[----:B------:R-:W2:Y:S02]  /*2e10*/  SYNCS.PHASECHK.TRANS64.TRYWAIT P0, [UR5], R3 ;  /* 0x00000003ff0075a7 */ /* 0x000ea40008001105 */
[----:B--2---:R-:W-:Y:S05]  /*2e20*/  @!P0 BRA `(.L_x_42) ;  /* 0x0000005800688947 */ /* 0x004fea0003800000 */
.L_x_126:
[----:B------:R-:W-:-:S04]  /*2e30*/  UIADD3 UR4, UPT, UPT, UR4, 0x1, URZ ;  /* 0x0000000104047890 */ /* 0x000fc8000fffe0ff */
[----:B------:R-:W-:-:S04]  /*2e40*/  UISETP.NE.AND UP0, UPT, UR4, 0x11, UPT ;  /* 0x000000110400788c */ /* 0x000fc8000bf05270 */
[----:B------:R-:W-:Y:S02]  /*2e50*/  USEL UR6, URZ, 0x1, UP0 ;  /* 0x00000001ff067887 */ /* 0x000fe40008000000 */
[----:B------:R-:W-:-:S04]  /*2e60*/  USEL UR4, UR4, URZ, UP0 ;  /* 0x000000ff04047287 */ /* 0x000fc80008000000 */
[----:B------:R-:W-:Y:S01]  /*2e70*/  ULEA UR5, UR4, UR29, 0x3 ;  /* 0x0000001d04057291 */ /* 0x000fe2000f8e18ff */
[----:B------:R-:W-:-:S04]  /*2e80*/  LOP3.LUT R2, R2, UR6, RZ, 0x3c, !PT ;  /* 0x0000000602027c12 */ /* 0x000fc8000f8e3cff */
[----:B-1----:R-:W-:-:S04]  /*2e90*/  SHF.L.U32 R3, R2, 0x1f, RZ ;  /* 0x0000001f02037819 */ /* 0x002fc800000006ff */
[----:B------:R-:W1:Y:S02]  /*2ea0*/  SYNCS.PHASECHK.TRANS64.TRYWAIT P0, [UR5], R3 ;  /* 0x00000003ff0075a7 */ /* 0x000e640008001105 */
[----:B-1----:R-:W-:Y:S05]  /*2eb0*/  @!P0 BRA `(.L_x_43) ;  /* 0x00000058005c8947 */ /* 0x002fea0003800000 */
.L_x_128:
        /* <DEDUP_REMOVED lines=9> */
.L_x_130:
        /* <DEDUP_REMOVED lines=9> */
.L_x_132:
        /* <DEDUP_REMOVED lines=9> */
.L_x_134:
        /* <DEDUP_REMOVED lines=9> */
.L_x_136:
        /* <DEDUP_REMOVED lines=9> */
.L_x_138:
        /* <DEDUP_REMOVED lines=9> */
.L_x_140:
        /* <DEDUP_REMOVED lines=9> */
.L_x_142:
        /* <DEDUP_REMOVED lines=9> */
.L_x_144:
        /* <DEDUP_REMOVED lines=9> */
.L_x_146:
        /* <DEDUP_REMOVED lines=9> */
.L_x_148:
        /* <DEDUP_REMOVED lines=9> */
.L_x_150:
        /* <DEDUP_REMOVED lines=9> */
.L_x_152:
        /* <DEDUP_REMOVED lines=9> */
.L_x_154:
[----:B------:R-:W-:-:S04]  /*3610*/  UIADD3 UR4, UPT, UPT, UR4, 0x1, URZ ;  /* 0x0000000104047890 */ /* 0x000fc8000fffe0ff */
[----:B------:R-:W-:-:S04]  /*3620*/  UISETP.NE.AND UP0, UPT, UR4, 0x11, UPT ;  /* 0x000000110400788c */ /* 0x000fc8000bf05270 */
[----:B------:R-:W-:Y:S02]  /*3630*/  USEL UR5, URZ, 0x1, UP0 ;  /* 0x00000001ff057887 */ /* 0x000fe40008000000 */
[----:B------:R-:W-:-:S04]  /*3640*/  USEL UR4, UR4, URZ, UP0 ;  /* 0x000000ff04047287 */ /* 0x000fc80008000000 */
[----:B------:R-:W-:Y:S01]  /*3650*/  ULEA UR4, UR4, UR29, 0x3 ;  /* 0x0000001d04047291 */ /* 0x000fe2000f8e18ff */
[----:B-1----:R-:W-:-:S04]  /*3660*/  LOP3.LUT R3, R2, UR5, RZ, 0x3c, !PT ;  /* 0x0000000502037c12 */ /* 0x002fc8000f8e3cff */
[----:B------:R-:W-:Y:S01]  /*3670*/  SHF.L.U32 R3, R3, 0x1f, RZ ;  /* 0x0000001f03037819 */ /* 0x000fe200000006ff */
[----:B------:R-:W-:-:S07]  /*3680*/  IMAD.U32 R0, RZ, RZ, UR4 ;  /* 0x00000004ff007e24 */ /* 0x000fce000f8e00ff */
.L_x_57:
[----:B-1----:R1:W2:Y:S02]  /*3690*/  SYNCS.PHASECHK.TRANS64.TRYWAIT P0, [R0+URZ], R3 ;  /* 0x00000003000075a7 */ /* 0x0022a400080011ff */
[----:B--2---:R-:W-:Y:S05]  /*36a0*/  @!P0 NANOSLEEP.SYNCS 0x989680 ;  /* 0x009896800000895d */ /* 0x004fea0003900000 */
[----:B------:R-:W2:Y:S02]  /*36b0*/  @!P0 SYNCS.PHASECHK.TRANS64 P0, [R0+URZ], R3 ;  /* 0x00000003000085a7 */ /* 0x000ea400080010ff */
[----:B--2---:R-:W-:Y:S05]  /*36c0*/  @P0 EXIT ;  /* 0x000000000000094d */ /* 0x004fea0003800000 */
[----:B------:R-:W-:Y:S05]  /*36d0*/  BRA `(.L_x_57) ;  /* 0xfffffffc00ec7947 */ /* 0x000fea000383ffff */
.L_x_22:
[----:B------:R-:W2:Y:S02]  /*36e0*/  S2UR UR4, SR_CgaCtaId ;  /* 0x00000000000479c3 */ /* 0x000ea40000008800 */
[----:B--2---:R-:W-:-:S04]  /*36f0*/  UISETP.NE.AND UP0, UPT, UR4, URZ, UPT ;  /* 0x000000ff0400728c */ /* 0x004fc8000bf05270 */
[----:B------:R-:W-:-:S09]  /*3700*/  UISETP.NE.OR UP0, UPT, UR18, 0x1, UP0 ;  /* 0x000000011200788c */ /* 0x000fd20008705670 */
[----:B------:R-:W-:Y:S05]  /*3710*/  BRA.U UP0, `(.L_x_58) ;  /* 0x0000000100b47547 */ /* 0x000fea000b800000 */
[----:B------:R-:W2:Y:S01]  /*3720*/  S2UR UR5, SR_CgaCtaId ;  /* 0x00000000000579c3 */ /* 0x000ea20000008800 */
[----:B------:R-:W-:Y:S01]  /*3730*/  UMOV UR4, 0x400 ;  /* 0x0000040000047882 */ /* 0x000fe20000000000 */
[----:B------:R-:W-:Y:S01]  /*3740*/  HFMA2 R3, -RZ, RZ, 0, 5.9604644775390625e-08 ;  /* 0x00000001ff037431 */ /* 0x000fe200000001ff */
[----:B------:R-:W-:Y:S01]  /*3750*/  ISETP.GE.U32.AND P0, PT, R2, 0x2, PT ;  /* 0x000000020200780c */ /* 0x000fe20003f06070 */
[----:B------:R-:W-:Y:S01]  /*3760*/  IMAD.MOV.U32 R8, RZ, RZ, RZ ;  /* 0x000000ffff087224 */ /* 0x000fe200078e00ff */
[----:B--2---:R-:W-:-:S04]  /*3770*/  ULEA UR4, UR5, UR4, 0x18 ;  /* 0x0000000405047291 */ /* 0x004fc8000f8ec0ff */
[----:B------:R-:W-:Y:S02]  /*3780*/  UIADD3 UR5, UPT, UPT, UR4, 0x148, URZ ;  /* 0x0000014804057890 */ /* 0x000fe4000fffe0ff */
[----:B------:R-:W-:Y:S02]  /*3790*/  UIADD3 UR8, UPT, UPT, UR4, 0x140, URZ ;  /* 0x0000014004087890 */ /* 0x000fe4000fffe0ff */
[----:B------:R-:W-:-:S12]  /*37a0*/  UPRMT UR5, URZ, 0x654, UR5 ;  /* 0x00000654ff057896 */ /* 0x000fd80008000005 */
.L_x_61:
[----:B------:R-:W-:Y:S01]  /*37b0*/  SHF.L.U32 R7, R3, 0x1f, RZ ;  /* 0x0000001f03077819 */ /* 0x000fe200000006ff */
[----:B------:R-:W-:Y:S02]  /*37c0*/  IMAD.U32 R9, RZ, RZ, UR8 ;  /* 0x00000008ff097e24 */ /* 0x000fe4000f8e00ff */
[----:B------:R-:W-:Y:S01]  /*37d0*/  @!P0 IMAD.MOV.U32 R5, RZ, RZ, 0x10 ;  /* 0x00000010ff058424 */ /* 0x000fe200078e00ff */
[----:B------:R-:W2:Y:S02]  /*37e0*/  SYNCS.PHASECHK.TRANS64.TRYWAIT P1, [UR4+0x148], R7 ;  /* 0x00014807ff0075a7 */ /* 0x000ea40008021104 */
[----:B------:R-:W-:-:S04]  /*37f0*/  PRMT R9, R2, 0x654, R9 ;  /* 0x0000065402097816 */ /* 0x000fc80000000009 */
[----:B------:R-:W-:Y:S01]  /*3800*/  SEL R0, R9, R0, !P0 ;  /* 0x0000000009007207 */ /* 0x000fe20004000000 */
[----:B--2---:R-:W-:Y:S06]  /*3810*/  @!P1 BRA `(.L_x_59) ;  /* 0x0000005400549947 */ /* 0x004fec0003800000 */
.L_x_156:
[----:B------:R-:W-:Y:S01]  /*3820*/  UIADD3 UR6, UPT, UPT, UR4, 0x180, URZ ;  /* 0x0000018004067890 */ /* 0x000fe2000fffe0ff */
[----:B------:R3:W-:Y:S01]  /*3830*/  @!P0 SYNCS.ARRIVE.TRANS64.RED RZ, [R0+URZ], R5 ;  /* 0x0000000500ff89a7 */ /* 0x0007e200080004ff */
[----:B------:R-:W-:Y:S01]  /*3840*/  UIADD3 UR7, UPT, UPT, UR4, 0x140, URZ ;  /* 0x0000014004077890 */ /* 0x000fe2000fffe0ff */
[----:B------:R-:W-:-:S08]  /*3850*/  LOP3.LUT R3, R3, 0x1, RZ, 0x3c, !PT ;  /* 0x0000000103037812 */ /* 0x000fd000078e3cff */
[----:B------:R-:W-:Y:S06]  /*3860*/  UGETNEXTWORKID.BROADCAST [UR6], [UR7] ;  /* 0x00000000060073ca */ /* 0x000fec0008000100 */
[----:B---3--:R-:W-:-:S04]  /*3870*/  SHF.L.U32 R5, R8, 0x1f, RZ ;  /* 0x0000001f08057819 */ /* 0x008fc800000006ff */
[----:B------:R-:W3:Y:S02]  /*3880*/  SYNCS.PHASECHK.TRANS64.TRYWAIT P1, [UR4+0x140], R5 ;  /* 0x00014005ff0075a7 */ /* 0x000ee40008021104 */
[----:B---3--:R-:W-:Y:S05]  /*3890*/  @!P1 BRA `(.L_x_60) ;  /* 0x00000054004c9947 */ /* 0x008fea0003800000 */
.L_x_158:
[----:B--2---:R-:W2:Y:S01]  /*38a0*/  LDS.128 R4, [UR4+0x180] ;  /* 0x00018004ff047984 */ /* 0x004ea20008000c00 */
[----:B------:R-:W-:Y:S01]  /*38b0*/  LOP3.LUT R8, R8, 0x1, RZ, 0x3c, !PT ;  /* 0x0000000108087812 */ /* 0x000fe200078e3cff */
[----:B------:R-:W-:Y:S01]  /*38c0*/  @!PT LDS RZ, [RZ] ;  /* 0x00000000fffff984 */ /* 0x000fe20000000800 */
[----:B------:R-:W-:Y:S01]  /*38d0*/  @!PT LDS RZ, [RZ] ;  /* 0x00000000fffff984 */ /* 0x000fe20000000800 */
[----:B------:R-:W-:Y:S01]  /*38e0*/  @!PT LDS RZ, [RZ] ;  /* 0x00000000fffff984 */ /* 0x000fe20000000800 */
[----:B------:R-:W-:Y:S01]  /*38f0*/  @!PT LDS RZ, [RZ] ;  /* 0x00000000fffff984 */ /* 0x000fe20000000800 */
[----:B------:R3:W-:Y:S06]  /*3900*/  MEMBAR.ALL.CTA ;  /* 0x0000000000007992 */ /* 0x0007ec0000008000 */
[----:B---3--:R-:W3:Y:S02]  /*3910*/  FENCE.VIEW.ASYNC.S ;  /* 0x00000000000073c6 */ /* 0x008ee40000000000 */
[----:B---3--:R-:W-:Y:S01]  /*3920*/  SYNCS.ARRIVE.TRANS64.RED.A1T0 RZ, [UR5], RZ ;  /* 0x000000ffffff79a7 */ /* 0x008fe20008100405 */
[----:B--2---:R-:W-:-:S13]  /*3930*/  LOP3.LUT P1, RZ, R6, 0x1, RZ, 0xc0, !PT ;  /* 0x0000000106ff7812 */ /* 0x004fda000782c0ff */
[----:B------:R-:W-:Y:S05]  /*3940*/  @P1 BRA `(.L_x_61) ;  /* 0xfffffffc00981947 */ /* 0x000fea000383ffff */
[----:B------:R-:W-:-:S04]  /*3950*/  SHF.L.U32 R0, R3, 0x1f, RZ ;  /* 0x0000001f03007819 */ /* 0x000fc800000006ff */
[----:B------:R-:W2:Y:S02]  /*3960*/  SYNCS.PHASECHK.TRANS64 P0, [UR4+0x148], R0 ;  /* 0x00014800ff0075a7 */ /* 0x000ea40008001004 */
[----:B-12---:R-:W-:Y:S05]  /*3970*/  @P0 EXIT ;  /* 0x000000000000094d */ /* 0x006fea0003800000 */
[----:B------:R-:W-:-:S07]  /*3980*/  MOV R0, UR4 ;  /* 0x0000000400007c02 */ /* 0x000fce0008000f00 */
.L_x_62:
[----:B-1----:R-:W-:-:S04]  /*3990*/  SHF.L.U32 R5, R3, 0x1f, RZ ;  /* 0x0000001f03057819 */ /* 0x002fc800000006ff */
[----:B------:R1:W2:Y:S03]  /*39a0*/  SYNCS.PHASECHK.TRANS64.TRYWAIT P0, [R0+URZ+0x148], R5 ;  /* 0x00014805000075a7 */ /* 0x0002a600080011ff */
[----:B--2---:R-:W-:Y:S05]  /*39b0*/  @!P0 NANOSLEEP.SYNCS 0x989680 ;  /* 0x009896800000895d */ /* 0x004fea0003900000 */
[----:B------:R-:W2:Y:S02]  /*39c0*/  @!P0 SYNCS.PHASECHK.TRANS64 P0, [R0+URZ+0x148], R5 ;  /* 0x00014805000085a7 */ /* 0x000ea400080010ff */
[----:B--2---:R-:W-:Y:S05]  /*39d0*/  @P0 EXIT ;  /* 0x000000000000094d */ /* 0x004fea0003800000 */
[----:B------:R-:W-:Y:S05]  /*39e0*/  BRA `(.L_x_62) ;  /* 0xfffffffc00e87947 */ /* 0x000fea000383ffff */
.L_x_58:
[----:B------:R-:W-:Y:S05]  /*39f0*/  BRA.U UP5, `(.L_x_63) ;  /* 0x0000000d05547547 */ /* 0x000fea000b800000 */
[----:B------:R-:W2:Y:S01]  /*3a00*/  S2UR UR7, SR_CgaCtaId ;  /* 0x00000000000779c3 */ /* 0x000ea20000008800 */
[----:B------:R-:W-:Y:S01]  /*3a10*/  UMOV UR4, 0x40 ;  /* 0x0000004000047882 */ /* 0x000fe20000000000 */
[----:B------:R-:W-:Y:S01]  /*3a20*/  NOP ;  /* 0x0000000000007918 */ /* 0x000fe20000000000 */
[----:B------:R-:W-:Y:S01]  /*3a30*/  UMOV UR6, 0x400 ;  /* 0x0000040000067882 */ /* 0x000fe20000000000 */
[----:B--2---:R-:W-:Y:S02]  /*3a40*/  ULEA UR5, UR7, UR4, 0x18 ;  /* 0x0000000407057291 */ /* 0x004fe4000f8ec0ff */
[----:B------:R-:W-:-:S07]  /*3a50*/  ULEA UR6, UR7, UR6, 0x18 ;  /* 0x0000000607067291 */ /* 0x000fce000f8ec0ff */
[----:B------:R-:W2:Y:S02]  /*3a60*/  LDS.U8 R2, [UR5+0x1c] ;  /* 0x00001c05ff027984 */ /* 0x000ea40008000000 */
[----:B--2---:R-:W-:-:S13]  /*3a70*/  ISETP.NE.AND P0, PT, R2, RZ, PT ;  /* 0x000000ff0200720c */ /* 0x004fda0003f05270 */
[----:B------:R-:W-:Y:S05]  /*3a80*/  @P0 BRA `(.L_x_64) ;  /* 0x0000000000580947 */ /* 0x000fea0003800000 */
[----:B------:R-:W-:-:S13]  /*3a90*/  ELECT P0, URZ, PT ;  /* 0x0000000000ff782f */ /* 0x000fda0003800000 */
[----:B------:R-:W-:Y:S05]  /*3aa0*/  @!P0 BRA `(.L_x_65) ;  /* 0x0000000000608947 */ /* 0x000fea0003800000 */
[----:B------:R-:W-:Y:S01]  /*3ab0*/  UMOV UR4, 0x10 ;  /* 0x0000001000047882 */ /* 0x000fe20000000000 */
[----:B------:R-:W-:Y:S01]  /*3ac0*/  HFMA2 R2, -RZ, RZ, 0, 5.9604644775390625e-08 ;  /* 0x00000001ff027431 */ /* 0x000fe200000001ff */
[----:B------:R-:W-:-:S03]  /*3ad0*/  MOV R3, 0xffff ;  /* 0x0000ffff00037802 */ /* 0x000fc60000000f00 */
[----:B------:R-:W-:Y:S04]  /*3ae0*/  DEPBAR.LE SB2, 0x36 ;  /* 0x0000ad800000791a */ /* 0x000fe80000000000 */
[----:B------:R-:W2:Y:S02]  /*3af0*/  UTCATOMSWS.FIND_AND_SET.ALIGN UP0, UR4, UR4 ;  /* 0x00000004000475e3 */ /* 0x000ea40008000800 */
[----:B--2---:R-:W-:Y:S01]  /*3b00*/  MOV R4, UR4 ;  /* 0x0000000400047c02 */ /* 0x004fe20008000f00 */
[----:B------:R-:W-:Y:S06]  /*3b10*/  BRA.U UP0, `(.L_x_66) ;  /* 0x0000000100187547 */ /* 0x000fec000b800000 */
.L_x_67:
[----:B------:R-:W-:Y:S05]  /*3b20*/  NANOSLEEP 0x64 ;  /* 0x000000640000795d */ /* 0x000fea0003800000 */
[----:B------:R-:W-:-:S05]  /*3b30*/  UMOV UR4, 0x10 ;  /* 0x0000001000047882 */ /* 0x000fca0000000000 */
[----:B------:R-:W-:Y:S04]  /*3b40*/  DEPBAR.LE SB2, 0x36 ;  /* 0x0000ad800000791a */ /* 0x000fe80000000000 */
[----:B------:R-:W2:Y:S02]  /*3b50*/  UTCATOMSWS.FIND_AND_SET.ALIGN UP0, UR4, UR4 ;  /* 0x00000004000475e3 */ /* 0x000ea40008000800 */
[----:B--2---:R-:W-:Y:S01]  /*3b60*/  MOV R4, UR4 ;  /* 0x0000000400047c02 */ /* 0x004fe20008000f00 */
[----:B------:R-:W-:Y:S05]  /*3b70*/  BRA.U !UP0, `(.L_x_67) ;  /* 0xfffffffd08e87547 */ /* 0x000fea000b83ffff */
.L_x_66:
[-C--:B------:R-:W-:Y:S02]  /*3b80*/  SHF.L.U32 R3, R3, R4.reuse, RZ ;  /* 0x0000000403037219 */ /* 0x080fe400000006ff */
[----:B------:R-:W-:Y:S01]  /*3b90*/  SHF.L.U32 R2, R2, R4, RZ ;  /* 0x0000000402027219 */ /* 0x000fe200000006ff */
[----:B------:R-:W-:Y:S02]  /*3ba0*/  IMAD.SHL.U32 R4, R4, 0x20, RZ ;  /* 0x0000002004047824 */ /* 0x000fe400078e00ff */
[----:B------:R2:W-:Y:S04]  /*3bb0*/  ATOMS.OR RZ, [UR5+0x14], R3 ;  /* 0x00001403ffff798c */ /* 0x0005e8000b000005 */
[----:B------:R2:W-:Y:S04]  /*3bc0*/  ATOMS.OR RZ, [UR5+0x18], R2 ;  /* 0x00001802ffff798c */ /* 0x0005e8000b000005 */
[----:B------:R2:W-:Y:S01]  /*3bd0*/  STS [UR6+0x190], R4 ;  /* 0x00019004ff007988 */ /* 0x0005e20008000806 */
[----:B------:R-:W-:Y:S05]  /*3be0*/  BRA `(.L_x_65) ;  /* 0x0000000000107947 */ /* 0x000fea0003800000 */
.L_x_64:
[----:B------:R-:W-:-:S05]  /*3bf0*/  MOV R2, 0xffffffff ;  /* 0xffffffff00027802 */ /* 0x000fca0000000f00 */
[----:B------:R2:W-:Y:S02]  /*3c00*/  STS [UR6+0x190], R2 ;  /* 0x00019002ff007988 */ /* 0x0005e40008000806 */
[----:B--2---:R-:W-:Y:S02]  /*3c10*/  MOV R2, 0x3c30 ;  /* 0x00003c3000027802 */ /* 0x004fe40000000f00 */
[----:B-1---5:R-:W-:Y:S05]  /*3c20*/  CALL.REL.NOINC `($__internal_1_$__cuda_sm10x_tcgen05_guardrail_trap_phase_invalid_during_alloc) ;  /* 0x0000005400d07944 */ /* 0x022fea0003c00000 */
.L_x_65:
[----:B------:R-:W-:Y:S05]  /*3c30*/  WARPSYNC.ALL ;  /* 0x0000000000007948 */ /* 0x000fea0003800000 */
[----:B------:R-:W3:Y:S01]  /*3c40*/  S2UR UR4, SR_CgaCtaId ;  /* 0x00000000000479c3 */ /* 0x000ee20000008800 */
[----:B------:R-:W-:Y:S01]  /*3c50*/  UMOV UR18, 0x400 ;  /* 0x0000040000127882 */ /* 0x000fe20000000000 */
[----:B------:R-:W-:-:S06]  /*3c60*/  NOP ;  /* 0x0000000000007918 */ /* 0x000fcc0000000000 */
[----:B------:R-:W-:Y:S06]  /*3c70*/  BAR.ARV 0x6, 0xa0 ;  /* 0x0182800000007b1d */ /* 0x000fec0000002000 */
[----:B------:R-:W4:Y:S01]  /*3c80*/  LDCU.64 UR6, c[0x0][0x388] ;  /* 0x00007100ff0677ac */ /* 0x000f220008000a00 */
[----:B------:R-:W-:Y:S01]  /*3c90*/  LOP3.LUT R0, R0, 0xffff, RZ, 0xc0, !PT ;  /* 0x0000ffff00007812 */ /* 0x000fe200078ec0ff */
[----:B------:R-:W-:Y:S01]  /*3ca0*/  IMAD.MOV.U32 R9, RZ, RZ, 0x1 ;  /* 0x00000001ff097424 */ /* 0x000fe200078e00ff */
[----:B------:R-:W1:Y:S02]  /*3cb0*/  LDCU.64 UR8, c[0x0][0x390] ;  /* 0x00007200ff0877ac */ /* 0x000e640008000a00 */
[----:B------:R-:W-:Y:S01]  /*3cc0*/  R2UR UR19, R0 ;  /* 0x00000000001372ca */ /* 0x000fe200000e0000 */
[----:B------:R-:W-:-:S02]  /*3cd0*/  IMAD.MOV.U32 R8, RZ, RZ, RZ ;  /* 0x000000ffff087224 */ /* 0x000fc400078e00ff */
[----:B--2---:R-:W-:Y:S01]  /*3ce0*/  IMAD.MOV.U32 R3, RZ, RZ, RZ ;  /* 0x000000ffff037224 */ /* 0x004fe200078e00ff */
[----:B------:R-:W-:Y:S01]  /*3cf0*/  UMOV UR22, URZ ;  /* 0x000000ff00167c82 */ /* 0x000fe20008000000 */
[----:B---3--:R-:W-:Y:S01]  /*3d00*/  ULEA UR18, UR4, UR18, 0x18 ;  /* 0x0000001204127291 */ /* 0x008fe2000f8ec0ff */
[----:B------:R-:W-:Y:S01]  /*3d10*/  UMOV UR17, URZ ;  /* 0x000000ff00117c82 */ /* 0x000fe20008000000 */
[----:B------:R-:W-:Y:S01]  /*3d20*/  UMOV UR26, 0x0 ;  /* 0x00000000001a7882 */ /* 0x000fe20000000000 */
[----:B------:R-:W-:Y:S01]  /*3d30*/  UMOV UR27, 0x4200010 ;  /* 0x04200010001b7882 */ /* 0x000fe20000000000 */
[----:B------:R-:W-:Y:S01]  /*3d40*/  UMOV UR24, 0x0 ;  /* 0x0000000000187882 */ /* 0x000fe20000000000 */
[----:B------:R-:W-:Y:S01]  /*3d50*/  UMOV UR25, 0x4200010 ;  /* 0x0420001000197882 */ /* 0x000fe20000000000 */
[----:B----4-:R-:W-:-:S03]  /*3d60*/  UIADD3 UR4, UPT, UPT, UR6, 0x3f, URZ ;  /* 0x0000003f06047890 */ /* 0x010fc6000fffe0ff */
[----:B------:R-:W2:Y:S01]  /*3d70*/  LDS R2, [UR18+0x190] ;  /* 0x00019012ff027984 */ /* 0x000ea20008000800 */
[----:B------:R-:W-:Y:S02]  /*3d80*/  UIADD3 UR6, UPT, UPT, UR18, 0x4400, URZ ;  /* 0x0000440012067890 */ /* 0x000fe4000fffe0ff */
[----:B------:R-:W-:Y:S02]  /*3d90*/  USHF.R.S32.HI UR5, URZ, 0x1f, UR4 ;  /* 0x0000001fff057899 */ /* 0x000fe40008011404 */
[----:B------:R-:W-:Y:S02]  /*3da0*/  USHF.R.U32.HI UR6, URZ, 0x4, UR6 ;  /* 0x00000004ff067899 */ /* 0x000fe40008011606 */
[----:B------:R-:W-:Y:S02]  /*3db0*/  ULEA.HI UR4, UR5, UR4, URZ, 0x6 ;  /* 0x0000000405047291 */ /* 0x000fe4000f8f30ff */
[----:B------:R-:W-:Y:S02]  /*3dc0*/  UIADD3 UR5, UPT, UPT, UR18, 0x15400, URZ ;  /* 0x0001540012057890 */ /* 0x000fe4000fffe0ff */
[----:B------:R-:W-:-:S02]  /*3dd0*/  USHF.R.S32.HI UR4, URZ, 0x6, UR4 ;  /* 0x00000006ff047899 */ /* 0x000fc40008011404 */
[----:B------:R-:W-:Y:S02]  /*3de0*/  USHF.R.U32.HI UR5, URZ, 0x4, UR5 ;  /* 0x00000004ff057899 */ /* 0x000fe40008011605 */
[----:B------:R-:W-:Y:S02]  /*3df0*/  UIMAD UR4, UR4, UR7, URZ ;  /* 0x00000007040472a4 */ /* 0x000fe4000f8e02ff */
[----:B------:R-:W-:Y:S02]  /*3e00*/  ULOP3.LUT UR6, UR6, 0x3fff, URZ, 0xc0, !UPT ;  /* 0x00003fff06067892 */ /* 0x000fe4000f8ec0ff */
[----:B-1----:R-:W-:Y:S02]  /*3e10*/  UIMAD UR4, UR4, UR8, URZ ;  /* 0x00000008040472a4 */ /* 0x002fe4000f8e02ff */
[----:B------:R-:W-:Y:S02]  /*3e20*/  ULOP3.LUT UR5, UR5, 0x3fff, URZ, 0xc0, !UPT ;  /* 0x00003fff05057892 */ /* 0x000fe4000f8ec0ff */
[----:B------:R-:W-:-:S02]  /*3e30*/  UIMAD UR7, UR4, UR9, URZ ;  /* 0x00000009040772a4 */ /* 0x000fc4000f8e02ff */
[----:B------:R-:W-:Y:S02]  /*3e40*/  UIADD3 UR4, UPT, UPT, UR18, 0x148, URZ ;  /* 0x0000014812047890 */ /* 0x000fe4000fffe0ff */
[----:B------:R-:W-:Y:S02]  /*3e50*/  ULOP3.LUT UR20, UR6, 0x10000, URZ, 0xfc, !UPT ;  /* 0x0001000006147892 */ /* 0x000fe4000f8efcff */
[----:B------:R-:W-:Y:S02]  /*3e60*/  UPRMT UR28, URZ, 0x654, UR4 ;  /* 0x00000654ff1c7896 */ /* 0x000fe40008000004 */
[----:B------:R-:W-:Y:S02]  /*3e70*/  ULOP3.LUT UR21, UR5, 0x10000, URZ, 0xfc, !UPT ;  /* 0x0001000005157892 */ /* 0x000fe4000f8efcff */
[----:B------:R-:W-:Y:S02]  /*3e80*/  UIADD3 UR29, UPT, UPT, UR7, -0x1, URZ ;  /* 0xffffffff071d7890 */ /* 0x000fe4000fffe0ff */
[----:B------:R-:W-:Y:S01]  /*3e90*/  UISETP.GE.AND UP3, UPT, UR7, 0x1, UPT ;  /* 0x000000010700788c */ /* 0x000fe2000bf66270 */
[C---:B--2---:R-:W-:Y:S01]  /*3ea0*/  VIADD R5, R2.reuse, 0x80 ;  /* 0x0000008002057836 */ /* 0x044fe20000000000 */
[----:B------:R-:W-:-:S04]  /*3eb0*/  LOP3.LUT R4, R2, 0xffff, RZ, 0xc0, !PT ;  /* 0x0000ffff02047812 */ /* 0x000fc800078ec0ff */
[----:B------:R-:W-:-:S05]  /*3ec0*/  LOP3.LUT R5, R5, 0xffff, RZ, 0xc0, !PT ;  /* 0x0000ffff05057812 */ /* 0x000fca00078ec0ff */
[----:B------:R1:W-:Y:S02]  /*3ed0*/  STL.64 [R1], R4 ;  /* 0x0000000401007387 */ /* 0x0003e40000100a00 */
.L_x_74:
[----:B-1----:R-:W-:-:S04]  /*3ee0*/  SHF.L.U32 R5, R8, 0x1f, RZ ;  /* 0x0000001f08057819 */ /* 0x002fc800000006ff */
[----:B------:R-:W1:Y:S02]  /*3ef0*/  SYNCS.PHASECHK.TRANS64.TRYWAIT P0, [UR18+0x140], R5 ;  /* 0x00014005ff0075a7 */ /* 0x000e640008001112 */
[----:B-12-4-:R-:W-:Y:S05]  /*3f00*/  @!P0 BRA `(.L_x_68) ;  /* 0x0000004c00c88947 */ /* 0x016fea0003800000 */
.L_x_160:
[----:B-1----:R-:W1:Y:S01]  /*3f10*/  LDS.128 R4, [UR18+0x180] ;  /* 0x00018012ff047984 */ /* 0x002e620008000c00 */
[----:B------:R-:W-:Y:S01]  /*3f20*/  ULEA UR23, UR22, UR18, 0x3 ;  /* 0x0000001216177291 */ /* 0x000fe2000f8e18ff */
[----:B------:R-:W-:Y:S01]  /*3f30*/  SHF.L.U32 R0, R9, 0x1f, RZ ;  /* 0x0000001f09007819 */ /* 0x000fe200000006ff */
[----:B------:R-:W-:Y:S01]  /*3f40*/  @!PT LDS RZ, [RZ] ;  /* 0x00000000fffff984 */ /* 0x000fe20000000800 */
[----:B------:R-:W-:Y:S01]  /*3f50*/  @!PT LDS RZ, [RZ] ;  /* 0x00000000fffff984 */ /* 0x000fe20000000800 */
[----:B------:R-:W-:Y:S01]  /*3f60*/  @!PT LDS RZ, [RZ] ;  /* 0x00000000fffff984 */ /* 0x000fe20000000800 */
[----:B------:R-:W-:Y:S01]  /*3f70*/  @!PT LDS RZ, [RZ] ;  /* 0x00000000fffff984 */ /* 0x000fe20000000800 */
[----:B------:R2:W-:Y:S06]  /*3f80*/  MEMBAR.ALL.CTA ;  /* 0x0000000000007992 */ /* 0x0005ec0000008000 */
[----:B--2---:R-:W2:Y:S02]  /*3f90*/  FENCE.VIEW.ASYNC.S ;  /* 0x00000000000073c6 */ /* 0x004ea40000000000 */
[----:B--2---:R-:W-:Y:S01]  /*3fa0*/  SYNCS.ARRIVE.TRANS64.RED.A1T0 RZ, [UR28], RZ ;  /* 0x000000ffffff79a7 */ /* 0x004fe2000810041c */
[----:B------:R-:W2:Y:S01]  /*3fb0*/  SYNCS.PHASECHK.TRANS64.TRYWAIT P0, [UR23+0x160], R0 ;  /* 0x00016000ff0075a7 */ /* 0x000ea20008001117 */
[----:B-1----:R-:W-:Y:S01]  /*3fc0*/  LOP3.LUT P2, RZ, R6, 0x1, RZ, 0xc0, !PT ;  /* 0x0000000106ff7812 */ /* 0x002fe2000784c0ff */
[----:B--2---:R-:W-:-:S12]  /*3fd0*/  @!P0 BRA `(.L_x_69) ;  /* 0x0000004c00ac8947 */ /* 0x004fd80003800000 */
.L_x_162:
[----:B------:R-:W-:Y:S05]  /*3fe0*/  BRA.U !UP3, `(.L_x_70) ;  /* 0x000000010bc87547 */ /* 0x000fea000b800000 */
[----:B-1----:R-:W-:Y:S01]  /*3ff0*/  IMAD.U32 R0, RZ, RZ, UR22 ;  /* 0x00000016ff007e24 */ /* 0x002fe2000f8e00ff */
[----:B------:R-:W-:-:S04]  /*4000*/  ULEA UR4, UR17, UR18, 0x3 ;  /* 0x0000001211047291 */ /* 0x000fc8000f8e18ff */
[----:B------:R-:W-:Y:S02]  /*4010*/  LEA R4, R0, R1, 0x2 ;  /* 0x0000000100047211 */ /* 0x000fe400078e10ff */
[----:B------:R-:W-:-:S04]  /*4020*/  SHF.L.U32 R0, R3, 0x1f, RZ ;  /* 0x0000001f03007819 */ /* 0x000fc800000006ff */
[----:B------:R-:W5:Y:S01]  /*4030*/  LDL R4, [R4] ;  /* 0x0000000004047983 */ /* 0x000f620000100800 */
[----:B------:R1:W2:Y:S01]  /*4040*/  SYNCS.PHASECHK.TRANS64.TRYWAIT P1, [UR4], R0 ;  /* 0x00000000ff0075a7 */ /* 0x0002a20008021104 */
[----:B------:R-:W-:Y:S01]  /*4050*/  UPLOP3.LUT UP2, UPT, UPT, UPT, UPT, 0x40, 0x4 ;  /* 0x000000000004789c */ /* 0x000fe20003f4e870 */
[----:B------:R-:W-:Y:S01]  /*4060*/  UMOV UR15, UR29 ;  /* 0x0000001d000f7c82 */ /* 0x000fe20008000000 */
[----:B------:R-:W-:-:S09]  /*4070*/  UMOV UR8, UR17 ;  /* 0x0000001100087c82 */ /* 0x000fd20008000000 */
.L_x_73:
[----:B------:R-:W-:Y:S01]  /*4080*/  ULEA UR16, UR8, UR18, 0x3 ;  /* 0x0000001208107291 */ /* 0x000fe2000f8e18ff */
[----:B--234-:R-:W-:Y:S11]  /*4090*/  @P1 BRA `(.L_x_71) ;  /* 0x00000000000c1947 */ /* 0x01cff60003800000 */
[----:B------:R-:W-:Y:S04]  /*40a0*/  SHF.L.U32 R5, R3, 0x1f, RZ ;  /* 0x0000001f03057819 */ /* 0x000fe800000006ff */
[----:B------:R-:W2:Y:S02]  /*40b0*/  SYNCS.PHASECHK.TRANS64.TRYWAIT P0, [UR16], R5 ;  /* 0x00000005ff0075a7 */ /* 0x000ea40008001110 */
[----:B--2---:R-:W-:Y:S05]  /*40c0*/  @!P0 BRA `(.L_x_72) ;  /* 0x0000004c00888947 */ /* 0x004fea0003800000 */
.L_x_71:
[----:B------:R-:W-:Y:S01]  /*40d0*/  UISETP.NE.AND UP0, UPT, UR15, URZ, UPT ;  /* 0x000000ff0f00728c */ /* 0x000fe2000bf05270 */
[----:B------:R-:W-:Y:S01]  /*40e0*/  PLOP3.LUT P1, PT, PT, PT, PT, 0x80, 0x8 ;  /* 0x000000000008781c */ /* 0x000fe20003f2f070 */
[----:B------:R-:W-:Y:S02]  /*40f0*/  UIADD3 UR4, UPT, UPT, UR8, 0x1, URZ ;  /* 0x0000000108047890 */ /* 0x000fe4000fffe0ff */
[----:B------:R-:W-:Y:S02]  /*4100*/  ULEA UR10, UR8, UR21, 0x9 ;  /* 0x00000015080a7291 */ /* 0x000fe4000f8e48ff */
[----:B------:R-:W-:Y:S01]  /*4110*/  UISETP.NE.AND UP1, UPT, UR4, 0x11, UPT ;  /* 0x000000110400788c */ /* 0x000fe2000bf25270 */
[----:B------:R-:W-:Y:S01]  /*4120*/  PLOP3.LUT P0, PT, PT, PT, UP0, 0x80, 0x8 ;  /* 0x000000000008781c */ /* 0x000fe20003f0f008 */
[----:B------:R-:W-:Y:S02]  /*4130*/  ULEA UR8, UR8, UR20, 0x8 ;  /* 0x0000001408087291 */ /* 0x000fe4000f8e40ff */
[----:B------:R-:W-:Y:S02]  /*4140*/  USEL UR5, URZ, 0x1, UP1 ;  /* 0x00000001ff057887 */ /* 0x000fe40008800000 */
[----:B------:R-:W-:Y:S02]  /*4150*/  USEL UR17, UR4, URZ, UP1 ;  /* 0x000000ff04117287 */ /* 0x000fe40008800000 */
[----:B------:R-:W-:Y:S02]  /*4160*/  UIADD3 UR12, UPT, UPT, UR10, 0x2, URZ ;  /* 0x000000020a0c7890 */ /* 0x000fe4000fffe0ff */
[----:B------:R-:W-:Y:S01]  /*4170*/  @UP0 ULEA UR4, UR17, UR18, 0x3 ;  /* 0x0000001211040291 */ /* 0x000fe2000f8e18ff */
[----:B------:R-:W-:Y:S01]  /*4180*/  LOP3.LUT R3, R3, UR5, RZ, 0x3c, !PT ;  /* 0x0000000503037c12 */ /* 0x000fe2000f8e3cff */
[----:B------:R-:W-:Y:S02]  /*4190*/  UIADD3 UR6, UPT, UPT, UR8, 0x2, URZ ;  /* 0x0000000208067890 */ /* 0x000fe4000fffe0ff */
[----:B------:R-:W-:Y:S01]  /*41a0*/  UIADD3 UR5, UPT, UPT, UR16, 0x88, URZ ;  /* 0x0000008810057890 */ /* 0x000fe2000fffe0ff */
[----:B-1----:R-:W-:Y:S01]  /*41b0*/  @P0 SHF.L.U32 R0, R3, 0x1f, RZ ;  /* 0x0000001f03000819 */ /* 0x002fe200000006ff */
[----:B------:R-:W-:Y:S01]  /*41c0*/  UMOV UR11, 0x80004020 ;  /* 0x80004020000b7882 */ /* 0x000fe20000000000 */
[----:B------:R-:W-:Y:S01]  /*41d0*/  UMOV UR9, 0x80004020 ;  /* 0x8000402000097882 */ /* 0x000fe20000000000 */
[----:B------:R-:W-:Y:S01]  /*41e0*/  UMOV UR13, 0x80004020 ;  /* 0x80004020000d7882 */ /* 0x000fe20000000000 */
[----:B------:R3:W4:Y:S01]  /*41f0*/  @P0 SYNCS.PHASECHK.TRANS64.TRYWAIT P1, [UR4], R0 ;  /* 0x00000000ff0005a7 */ /* 0x0007220008021104 */
[----:B------:R-:W-:Y:S11]  /*4200*/  ELECT P0, URZ, PT ;  /* 0x0000000000ff782f */ /* 0x000ff60003800000 */
[----:B------:R-:W-:Y:S02]  /*4210*/  @!UPT UIADD3 URZ, UPT, UPT, URZ, URZ, URZ ;  /* 0x000000fffffff290 */ /* 0x000fe4000fffe0ff */
[C---:B-----5:R-:W-:Y:S02]  /*4220*/  @P0 R2UR.BROADCAST UR4, R4.reuse ;  /* 0x00000000040402ca */ /* 0x060fe400008e0000 */
[----:B------:R-:W-:Y:S11]  /*4230*/  ELECT P0, URZ, PT ;  /* 0x0000000000ff782f */ /* 0x000ff60003800000 */
[----:B------:R-:W-:Y:S02]  /*4240*/  @!UPT UIADD3 URZ, UPT, UPT, URZ, URZ, URZ ;  /* 0x000000fffffff290 */ /* 0x000fe4000fffe0ff */
[----:B------:R-:W-:Y:S01]  /*4250*/  @P0 R2UR.BROADCAST UR14, R4 ;  /* 0x00000000040e02ca */ /* 0x000fe200008e0000 */
[----:B------:R-:W-:Y:S01]  /*4260*/  UMOV UR7, 0x80004020 ;  /* 0x8000402000077882 */ /* 0x000fe20000000000 */
[----:B------:R1:W-:Y:S01]  /*4270*/  UTCQMMA gdesc[UR8], gdesc[UR10], tmem[UR4], tmem[UR26], idesc[UR27], UP2 ;  /* 0x00ff1a0a080075ea */ /* 0x0003e20009000304 */
[----:B------:R-:W-:Y:S10]  /*4280*/  UPLOP3.LUT UP2, UPT, UPT, UPT, UPT, 0x80, 0x8 ;  /* 0x000000000008789c */ /* 0x000ff40003f4f070 */
[----:B------:R3:W-:Y:S01]  /*4290*/  UTCQMMA gdesc[UR6], gdesc[UR12], tmem[UR14], tmem[UR24], idesc[UR25], UPT ;  /* 0x00ff180c060075ea */ /* 0x0007e2000b80030e */
[----:B------:R3:W-:Y:S01]  /*42a0*/  UTCBAR.MULTICAST [UR5], URZ, UR19 ;  /* 0x000000ff050073e9 */ /* 0x0007e20008000813 */
[----:B-1----:R-:W-:Y:S02]  /*42b0*/  UIADD3 UR4, UPT, UPT, UR15, 0x1, URZ ;  /* 0x000000010f047890 */ /* 0x002fe4000fffe0ff */
[----:B------:R-:W-:Y:S02]  /*42c0*/  UIADD3 UR9, UPT, UPT, UR15, -0x1, URZ ;  /* 0xffffffff0f097890 */ /* 0x000fe4000fffe0ff */
[----:B------:R-:W-:Y:S01]  /*42d0*/  UISETP.GT.U32.AND UP0, UPT, UR4, 0x1, UPT ;  /* 0x000000010400788c */ /* 0x000fe2000bf04070 */
[----:B------:R-:W-:Y:S04]  /*42e0*/  UMOV UR8, UR17 ;  /* 0x0000001100087c82 */ /* 0x000fe80008000000 */
[----:B------:R-:W-:Y:S04]  /*42f0*/  UMOV UR15, UR9 ;  /* 0x00000009000f7c82 */ /* 0x000fe80008000000 */
[----:B------:R-:W-:Y:S05]  /*4300*/  BRA.U UP0, `(.L_x_73) ;  /* 0xfffffffd005c7547 */ /* 0x000fea000b83ffff */
.L_x_70:
[----:B------:R-:W-:Y:S01]  /*4310*/  UIADD3 UR4, UPT, UPT, UR22, 0x1, URZ ;  /* 0x0000000116047890 */ /* 0x000fe2000fffe0ff */
[----:B------:R-:W-:Y:S01]  /*4320*/  LOP3.LUT R8, R8, 0x1, RZ, 0x3c, !PT ;  /* 0x0000000108087812 */ /* 0x000fe200078e3cff */
[----:B---3--:R-:W-:Y:S02]  /*4330*/  UIADD3 UR5, UPT, UPT, UR23, 0x150, URZ ;  /* 0x0000015017057890 */ /* 0x008fe4000fffe0ff */
[----:B------:R-:W-:-:S04]  /*4340*/  UISETP.NE.AND UP0, UPT, UR4, 0x2, UPT ;  /* 0x000000020400788c */ /* 0x000fc8000bf05270 */
[----:B------:R-:W-:Y:S02]  /*4350*/  USEL UR6, URZ, 0x1, UP0 ;  /* 0x00000001ff067887 */ /* 0x000fe40008000000 */
[----:B------:R-:W-:Y:S01]  /*4360*/  USEL UR22, UR4, URZ, UP0 ;  /* 0x000000ff04167287 */ /* 0x000fe20008000000 */
[----:B------:R2:W-:Y:S03]  /*4370*/  UTCBAR [UR5], URZ ;  /* 0x000000ff050073e9 */ /* 0x0005e600080000ff */
[----:B------:R-:W-:Y:S01]  /*4380*/  LOP3.LUT R9, R9, UR6, RZ, 0x3c, !PT ;  /* 0x0000000609097c12 */ /* 0x000fe2000f8e3cff */
[----:B------:R-:W-:Y:S07]  /*4390*/  @P2 BRA `(.L_x_74) ;  /* 0xfffffff800d02947 */ /* 0x000fee000383ffff */
[----:B------:R-:W3:Y:S01]  /*43a0*/  S2UR UR6, SR_CgaCtaId ;  /* 0x00000000000679c3 */ /* 0x000ee20000008800 */
[----:B------:R-:W-:Y:S01]  /*43b0*/  ELECT P0, URZ, PT ;  /* 0x0000000000ff782f */ /* 0x000fe20003800000 */
[----:B-1----:R-:W-:Y:S01]  /*43c0*/  IMAD.MOV.U32 R0, RZ, RZ, 0x1 ;  /* 0x00000001ff007424 */ /* 0x002fe200078e00ff */
[----:B------:R-:W-:Y:S01]  /*43d0*/  UIADD3 UR18, UPT, UPT, UR18, 0x160, URZ ;  /* 0x0000016012127890 */ /* 0x000fe2000fffe0ff */
[----:B------:R-:W-:Y:S01]  /*43e0*/  SHF.L.U32 R3, R9, 0x1f, RZ ;  /* 0x0000001f09037819 */ /* 0x000fe200000006ff */
[----:B------:R-:W-:-:S03]  /*43f0*/  UMOV UR4, 0x40 ;  /* 0x0000004000047882 */ /* 0x000fc60000000000 */
[----:B------:R-:W-:Y:S01]  /*4400*/  UVIRTCOUNT.DEALLOC.SMPOOL 0x80 ;  /* 0x000000800000784c */ /* 0x000fe20000000000 */
[----:B---3--:R-:W-:Y:S02]  /*4410*/  ULEA UR6, UR6, UR4, 0x18 ;  /* 0x0000000406067291 */ /* 0x008fe4000f8ec0ff */
[----:B------:R-:W-:-:S07]  /*4420*/  ULEA UR4, UR22, UR18, 0x3 ;  /* 0x0000001216047291 */ /* 0x000fce000f8e18ff */
[----:B------:R1:W-:Y:S02]  /*4430*/  @P0 STS.U8 [UR6+0x1c], R0 ;  /* 0x00001c00ff000988 */ /* 0x0003e40008000006 */
[----:B------:R-:W3:Y:S02]  /*4440*/  SYNCS.PHASECHK.TRANS64.TRYWAIT P0, [UR4], R3 ;  /* 0x00000003ff0075a7 */ /* 0x000ee40008001104 */
[----:B-1-3--:R-:W-:Y:S05]  /*4450*/  @!P0 BRA `(.L_x_75) ;  /* 0x0000004800bc8947 */ /* 0x00afea0003800000 */
.L_x_165:
[----:B------:R-:W-:-:S04]  /*4460*/  UIADD3 UR4, UPT, UPT, UR22, 0x1, URZ ;  /* 0x0000000116047890 */ /* 0x000fc8000fffe0ff */
[----:B------:R-:W-:-:S04]  /*4470*/  UISETP.NE.AND UP0, UPT, UR4, 0x2, UPT ;  /* 0x000000020400788c */ /* 0x000fc8000bf05270 */
[----:B--2---:R-:W-:Y:S02]  /*4480*/  USEL UR5, URZ, 0x1, UP0 ;  /* 0x00000001ff057887 */ /* 0x004fe40008000000 */
[----:B------:R-:W-:-:S04]  /*4490*/  USEL UR4, UR4, URZ, UP0 ;  /* 0x000000ff04047287 */ /* 0x000fc80008000000 */
[----:B------:R-:W-:Y:S01]  /*44a0*/  ULEA UR4, UR4, UR18, 0x3 ;  /* 0x0000001204047291 */ /* 0x000fe2000f8e18ff */
[----:B-1----:R-:W-:-:S04]  /*44b0*/  LOP3.LUT R3, R9, UR5, RZ, 0x3c, !PT ;  /* 0x0000000509037c12 */ /* 0x002fc8000f8e3cff */
[----:B------:R-:W-:-:S04]  /*44c0*/  SHF.L.U32 R3, R3, 0x1f, RZ ;  /* 0x0000001f03037819 */ /* 0x000fc800000006ff */
[----:B------:R-:W1:Y:S02]  /*44d0*/  SYNCS.PHASECHK.TRANS64.TRYWAIT P0, [UR4], R3 ;  /* 0x00000003ff0075a7 */ /* 0x000e640008001104 */
[----:B-1----:R-:W-:Y:S05]  /*44e0*/  @!P0 BRA `(.L_x_76) ;  /* 0x0000004800b08947 */ /* 0x002fea0003800000 */
.L_x_167:
[----:B------:R-:W-:Y:S01]  /*44f0*/  NOP ;  /* 0x0000000000007918 */ /* 0x000fe20000000000 */
[----:B-1----:R-:W1:Y:S01]  /*4500*/  LDS R0, [UR6+0x14] ;  /* 0x00001406ff007984 */ /* 0x002e620008000800 */
[----:B------:R-:W-:Y:S01]  /*4510*/  LOP3.LUT R2, R2, 0xffff, RZ, 0xc0, !PT ;  /* 0x0000ffff02027812 */ /* 0x000fe200078ec0ff */
[----:B------:R-:W-:Y:S02]  /*4520*/  IMAD.MOV.U32 R3, RZ, RZ, 0xffff ;  /* 0x0000ffffff037424 */ /* 0x000fe400078e00ff */
[----:B------:R-:W-:Y:S01]  /*4530*/  IMAD.MOV.U32 R5, RZ, RZ, 0x1 ;  /* 0x00000001ff057424 */ /* 0x000fe200078e00ff */
[----:B------:R-:W-:-:S04]  /*4540*/  SHF.R.U32.HI R2, RZ, 0x5, R2 ;  /* 0x00000005ff027819 */ /* 0x000fc80000011602 */
[-C--:B------:R-:W-:Y:S02]  /*4550*/  SHF.L.U32 R3, R3, R2.reuse, RZ ;  /* 0x0000000203037219 */ /* 0x080fe400000006ff */
[----:B------:R-:W-:Y:S02]  /*4560*/  SHF.L.U32 R5, R5, R2, RZ ;  /* 0x0000000205057219 */ /* 0x000fe400000006ff */
[----:B-1----:R-:W-:-:S04]  /*4570*/  LOP3.LUT R0, R0, R3, RZ, 0xc0, !PT ;  /* 0x0000000300007212 */ /* 0x002fc800078ec0ff */
[----:B------:R-:W-:-:S13]  /*4580*/  ISETP.NE.AND P0, PT, R0, R3, PT ;  /* 0x000000030000720c */ /* 0x000fda0003f05270 */
[----:B------:R-:W-:Y:S05]  /*4590*/  @P0 BRA `(.L_x_77) ;  /* 0x00000000005c0947 */ /* 0x000fea0003800000 */
[----:B------:R-:W1:Y:S02]  /*45a0*/  LDS R0, [UR6+0x18] ;  /* 0x00001806ff007984 */ /* 0x000e640008000800 */
[----:B-1----:R-:W-:-:S04]  /*45b0*/  LOP3.LUT R0, R0, R5, RZ, 0xc0, !PT ;  /* 0x0000000500007212 */ /* 0x002fc800078ec0ff */
[----:B------:R-:W-:-:S13]  /*45c0*/  ISETP.NE.AND P0, PT, R0, R5, PT ;  /* 0x000000050000720c */ /* 0x000fda0003f05270 */
[----:B------:R-:W-:Y:S05]  /*45d0*/  @P0 BRA `(.L_x_78) ;  /* 0x0000000000400947 */ /* 0x000fea0003800000 */
[----:B------:R-:W-:Y:S01]  /*45e0*/  R2UR UR4, R3 ;  /* 0x00000000030472ca */ /* 0x000fe200000e0000 */
[----:B------:R-:W1:Y:S01]  /*45f0*/  S2R R2, SR_LANEID ;  /* 0x0000000000027919 */ /* 0x000e620000000000 */
[----:B------:R-:W-:-:S04]  /*4600*/  LOP3.LUT R5, RZ, R5, RZ, 0x33, !PT ;  /* 0x00000005ff057212 */ /* 0x000fc800078e33ff */
[----:B------:R-:W2:Y:S07]  /*4610*/  REDUX UR7, R5 ;  /* 0x00000000050773c4 */ /* 0x000eae0000000000 */
[----:B------:R-:W-:-:S03]  /*4620*/  ULOP3.LUT UR5, URZ, UR4, URZ, 0x33, !UPT ;  /* 0x00000004ff057292 */ /* 0x000fc6000f8e33ff */
[----:B------:R-:W-:Y:S02]  /*4630*/  VOTEU.ANY UR4, UPT, PT ;  /* 0x0000000000047886 */ /* 0x000fe400038e0100 */
[----:B------:R-:W-:Y:S01]  /*4640*/  UFLO.U32 UR4, UR4 ;  /* 0x00000004000472bd */ /* 0x000fe200080e0000 */
[----:B------:R-:W-:-:S04]  /*4650*/  IMAD.U32 R0, RZ, RZ, UR5 ;  /* 0x00000005ff007e24 */ /* 0x000fc8000f8e00ff */
[----:B------:R-:W3:Y:S02]  /*4660*/  REDUX UR8, R0 ;  /* 0x00000000000873c4 */ /* 0x000ee40000000000 */
[----:B------:R1:W-:Y:S02]  /*4670*/  UTCATOMSWS.AND URZ, UR5 ;  /* 0x0000000500ff79e3 */ /* 0x0003e40008000000 */
[----:B-1----:R-:W-:Y:S01]  /*4680*/  ISETP.EQ.U32.AND P0, PT, R2, UR4, PT ;  /* 0x0000000402007c0c */ /* 0x002fe2000bf02070 */
[----:B--2---:R-:W-:Y:S02]  /*4690*/  IMAD.U32 R2, RZ, RZ, UR7 ;  /* 0x00000007ff027e24 */ /* 0x004fe4000f8e00ff */
[----:B---3--:R-:W-:-:S10]  /*46a0*/  IMAD.U32 R3, RZ, RZ, UR8 ;  /* 0x00000008ff037e24 */ /* 0x008fd4000f8e00ff */
[----:B------:R1:W-:Y:S04]  /*46b0*/  @P0 ATOMS.AND RZ, [UR6+0x14], R3 ;  /* 0x00001403ffff098c */ /* 0x0003e8000a800006 */
[----:B------:R1:W-:Y:S01]  /*46c0*/  @P0 ATOMS.AND RZ, [UR6+0x18], R2 ;  /* 0x00001802ffff098c */ /* 0x0003e2000a800006 */
[----:B------:R-:W-:Y:S05]  /*46d0*/  BRA `(.L_x_79) ;  /* 0x0000000000147947 */ /* 0x000fea0003800000 */
.L_x_78:
[----:B------:R-:W-:Y:S02]  /*46e0*/  MOV R2, 0x4700 ;  /* 0x0000470000027802 */ /* 0x000fe40000000f00 */
[----:B----45:R-:W-:Y:S05]  /*46f0*/  CALL.REL.NOINC `($__internal_0_$__cuda_sm10x_tcgen05_guardrail_trap_col_being_dealloced_not_returned_by_alloc) ;  /* 0x0000004c00107944 */ /* 0x030fea0003c00000 */
[----:B------:R-:W-:Y:S05]  /*4700*/  BRA `(.L_x_79) ;  /* 0x0000000000087947 */ /* 0x000fea0003800000 */
.L_x_77:
[----:B------:R-:W-:Y:S02]  /*4710*/  MOV R2, 0x4730 ;  /* 0x0000473000027802 */ /* 0x000fe40000000f00 */
[----:B----45:R-:W-:Y:S05]  /*4720*/  CALL.REL.NOINC `($__internal_2_$__cuda_sm10x_tcgen05_guardrail_trap_unallocated_columns_being_dealloced) ;  /* 0x0000004c001c7944 */ /* 0x030fea0003c00000 */
.L_x_79:
[----:B------:R-:W-:Y:S01]  /*4730*/  NOP ;  /* 0x0000000000007918 */ /* 0x000fe20000000000 */
[----:B------:R-:W-:Y:S05]  /*4740*/  EXIT ;  /* 0x000000000000794d */ /* 0x000fea0003800000 */
.L_x_63:
[----:B------:R-:W-:-:S09]  /*4750*/  UISETP.NE.OR UP0, UPT, UR18, 0x3, !UP3 ;  /* 0x000000031200788c */ /* 0x000fd2000df05670 */
[----:B------:R-:W-:Y:S05]  /*4760*/  BRA.U UP0, `(.L_x_80) ;  /* 0x0000001100087547 */ /* 0x000fea000b800000 */
[----:B------:R-:W2:Y:S01]  /*4770*/  LDCU.64 UR4, c[0x0][0x988] ;  /* 0x00013100ff0477ac */ /* 0x000ea20008000a00 */
[----:B------:R-:W3:Y:S01]  /*4780*/  S2UR UR10, SR_CgaCtaId ;  /* 0x00000000000a79c3 */ /* 0x000ee20000008800 */
[----:B------:R-:W-:Y:S01]  /*4790*/  HFMA2 R10, -RZ, RZ, 0, 5.9604644775390625e-08 ;  /* 0x00000001ff0a7431 */ /* 0x000fe200000001ff */
[----:B------:R-:W-:Y:S01]  /*47a0*/  MOV R8, RZ ;  /* 0x000000ff00087202 */ /* 0x000fe20000000f00 */
[----:B------:R-:W4:Y:S01]  /*47b0*/  LDCU UR37, c[0x0][0x370] ;  /* 0x00006e00ff2577ac */ /* 0x000f220008000800 */
[----:B------:R-:W-:Y:S01]  /*47c0*/  HFMA2 R3, -RZ, RZ, 0, 0.00048828125 ;  /* 0x00001000ff037431 */ /* 0x000fe200000001ff */
[----:B------:R-:W4:Y:S03]  /*47d0*/  LDCU.128 UR28, c[0x0][0xc10] ;  /* 0x00018200ff1c77ac */ /* 0x000f260008000c00 */
[----:B------:R-:W1:Y:S01]  /*47e0*/  LDC.64 R12, c[0x0][0x348] ;  /* 0x0000d200ff0c7b82 */ /* 0x000e620000000a00 */
[----:B------:R-:W3:Y:S01]  /*47f0*/  LDCU UR36, c[0x0][0x374] ;  /* 0x00006e80ff2477ac */ /* 0x000ee20008000800 */
[----:B------:R-:W3:Y:S01]  /*4800*/  LDCU.64 UR26, c[0x0][0x990] ;  /* 0x00013200ff1a77ac */ /* 0x000ee20008000a00 */
[----:B------:R-:W3:Y:S01]  /*4810*/  LDCU UR17, c[0x0][0xc0c] ;  /* 0x00018180ff1177ac */ /* 0x000ee20008000800 */
[----:B--2---:R-:W-:Y:S01]  /*4820*/  UISETP.NE.U32.AND UP0, UPT, UR4, URZ, UPT ;  /* 0x000000ff0400728c */ /* 0x004fe2000bf05070 */
[----:B------:R-:W2:Y:S01]  /*4830*/  LDCU.128 UR32, c[0x0][0xa80] ;  /* 0x00015000ff2077ac */ /* 0x000ea20008000c00 */
[----:B------:R-:W2:Y:S01]  /*4840*/  LDCU UR49, c[0x0][0xc20] ;  /* 0x00018400ff3177ac */ /* 0x000ea20008000800 */
[----:B------:R-:W2:Y:S01]  /*4850*/  LDCU UR4, c[0x0][0xc30] ;  /* 0x00018600ff0477ac */ /* 0x000ea20008000800 */
[----:B------:R-:W1:Y:S01]  /*4860*/  LDCU.128 UR40, c[0x0][0xa90] ;  /* 0x00015200ff2877ac */ /* 0x000e620008000c00 */
[----:B------:R-:W-:Y:S01]  /*4870*/  UMOV UR22, 0x400 ;  /* 0x0000040000167882 */ /* 0x000fe20000000000 */
[----:B----4-:R-:W-:-:S02]  /*4880*/  UIMAD.WIDE.U32 UR6, UR37, UR28, URZ ;  /* 0x0000001c250672a5 */ /* 0x010fc4000f8e00ff */
[----:B---3--:R-:W-:Y:S02]  /*4890*/  UIMAD.WIDE.U32 UR8, UR36, UR31, URZ ;  /* 0x0000001f240872a5 */ /* 0x008fe4000f8e00ff */
[----:B------:R-:W-:Y:S02]  /*48a0*/  ULEA UR22, UR10, UR22, 0x18 ;  /* 0x000000160a167291 */ /* 0x000fe4000f8ec0ff */
[----:B------:R-:W-:Y:S02]  /*48b0*/  UISETP.NE.AND.EX UP5, UPT, UR5, URZ, UPT, UP0 ;  /* 0x000000ff0500728c */ /* 0x000fe4000bfa5300 */
[----:B------:R-:W-:Y:S02]  /*48c0*/  UISETP.NE.U32.AND UP6, UPT, UR26, URZ, UPT ;  /* 0x000000ff1a00728c */ /* 0x000fe4000bfc5070 */
[----:B------:R-:W-:Y:S02]  /*48d0*/  UIADD3 UR44, UPT, UPT, UR22, 0x118, URZ ;  /* 0x00000118162c7890 */ /* 0x000fe4000fffe0ff */
[----:B------:R-:W-:-:S02]  /*48e0*/  UIADD3 UR38, UPT, UPT, UR22, 0x148, URZ ;  /* 0x0000014816267890 */ /* 0x000fc4000fffe0ff */
[----:B------:R-:W-:Y:S02]  /*48f0*/  UIADD3 UR25, UPT, UPT, UR22, 0x110, URZ ;  /* 0x0000011016197890 */ /* 0x000fe4000fffe0ff */
[----:B------:R-:W-:Y:S02]  /*4900*/  UISETP.NE.AND UP0, UPT, UR39, 0x1, UPT ;  /* 0x000000012700788c */ /* 0x000fe4000bf05270 */
[----:B------:R-:W-:Y:S02]  /*4910*/  UISETP.GE.AND UP2, UPT, UR39, 0x1, UPT ;  /* 0x000000012700788c */ /* 0x000fe4000bf46270 */
[----:B------:R-:W-:Y:S01]  /*4920*/  UISETP.NE.AND UP0, UPT, UR17, 0x1, UPT ;  /* 0x000000011100788c */ /* 0x000fe2000bf05270 */
[----:B------:R-:W-:Y:S01]  /*4930*/  UMOV UR47, UR7 ;  /* 0x00000007002f7c82 */ /* 0x000fe20008000000 */
[----:B------:R-:W-:Y:S01]  /*4940*/  UMOV UR46, UR9 ;  /* 0x00000009002e7c82 */ /* 0x000fe20008000000 */
[----:B------:R-:W-:Y:S02]  /*4950*/  USEL UR48, URZ, 0x1, UP4 ;  /* 0x00000001ff307887 */ /* 0x000fe4000a000000 */
[----:B------:R-:W-:-:S02]  /*4960*/  UISETP.NE.AND UP2, UPT, UR30, 0x1, UPT ;  /* 0x000000011e00788c */ /* 0x000fc4000bf45270 */
[----:B--2---:R-:W-:Y:S01]  /*4970*/  UISETP.NE.AND UP0, UPT, UR32, 0x1, UPT ;  /* 0x000000012000788c */ /* 0x004fe2000bf05270 */
[----:B------:R-:W2:Y:S01]  /*4980*/  LDCU UR51, c[0x0][0xaa0] ;  /* 0x00015400ff3377ac */ /* 0x000ea20008000800 */
[----:B------:R-:W-:Y:S01]  /*4990*/  UPLOP3.LUT UP4, UPT, UPT, UPT, UPT, 0x40, 0x4 ;  /* 0x000000000004789c */ /* 0x000fe20003f8e870 */
[----:B------:R-:W3:Y:S01]  /*49a0*/  LDCU.64 UR18, c[0x0][0xc28] ;  /* 0x00018500ff1277ac */ /* 0x000ee20008000a00 */
[----:B------:R-:W-:Y:S02]  /*49b0*/  UISETP.NE.AND.EX UP6, UPT, UR27, URZ, UPT, UP6 ;  /* 0x000000ff1b00728c */ /* 0x000fe4000bfc5360 */
[----:B------:R-:W-:Y:S02]  /*49c0*/  UPRMT UR44, UR10, 0x654, UR44 ;  /* 0x000006540a2c7896 */ /* 0x000fe4000800002c */
[----:B------:R-:W-:Y:S02]  /*49d0*/  UPRMT UR38, URZ, 0x654, UR38 ;  /* 0x00000654ff267896 */ /* 0x000fe40008000026 */
[----:B------:R-:W-:-:S02]  /*49e0*/  UPRMT UR45, UR10, 0x654, UR25 ;  /* 0x000006540a2d7896 */ /* 0x000fc40008000019 */
[----:B------:R-:W-:Y:S02]  /*49f0*/  USHF.R.U32.HI UR47, URZ, UR29, UR47 ;  /* 0x0000001dff2f7299 */ /* 0x000fe4000801162f */
[----:B------:R-:W-:Y:S02]  /*4a00*/  USHF.R.U32.HI UR46, URZ, UR49, UR46 ;  /* 0x00000031ff2e7299 */ /* 0x000fe4000801162e */
[----:B------:R-:W-:Y:S02]  /*4a10*/  UISETP.NE.AND UP3, UPT, UR4, 0x1, UPT ;  /* 0x000000010400788c */ /* 0x000fe4000bf65270 */
[----:B------:R-:W-:Y:S02]  /*4a20*/  UISETP.NE.AND UP2, UPT, UR35, 0x1, UPT ;  /* 0x000000012300788c */ /* 0x000fe4000bf45270 */
[----:B-12---:R-:W-:-:S11]  /*4a30*/  UISETP.NE.AND UP0, UPT, UR42, 0x1, UPT ;  /* 0x000000012a00788c */ /* 0x006fd6000bf05270 */
.L_x_89:
[----:B------:R-:W-:Y:S04]  /*4a40*/  SHF.L.U32 R5, R8, 0x1f, RZ ;  /* 0x0000001f08057819 */ /* 0x000fe800000006ff */
[----:B-1----:R-:W1:Y:S02]  /*4a50*/  SYNCS.PHASECHK.TRANS64.TRYWAIT P0, [UR22+0x140], R5 ;  /* 0x00014005ff0075a7 */ /* 0x002e640008001116 */
[----:B-1----:R-:W-:Y:S05]  /*4a60*/  @!P0 BRA `(.L_x_81) ;  /* 0x0000004400688947 */ /* 0x002fea0003800000 */
.L_x_169:
[----:B-1----:R-:W1:Y:S01]  /*4a70*/  LDS.128 R4, [UR22+0x180] ;  /* 0x00018016ff047984 */ /* 0x002e620008000c00 */
[----:B------:R-:W-:Y:S01]  /*4a80*/  UISETP.GE.AND UP0, UPT, UR39, 0x1, UPT ;  /* 0x000000012700788c */ /* 0x000fe2000bf06270 */
[----:B------:R-:W-:Y:S01]  /*4a90*/  @!PT LDS RZ, [RZ] ;  /* 0x00000000fffff984 */ /* 0x000fe20000000800 */
[----:B------:R-:W-:Y:S01]  /*4aa0*/  @!PT LDS RZ, [RZ] ;  /* 0x00000000fffff984 */ /* 0x000fe20000000800 */
[----:B------:R-:W-:Y:S01]  /*4ab0*/  @!PT LDS RZ, [RZ] ;  /* 0x00000000fffff984 */ /* 0x000fe20000000800 */
[----:B------:R-:W-:Y:S01]  /*4ac0*/  @!PT LDS RZ, [RZ] ;  /* 0x00000000fffff984 */ /* 0x000fe20000000800 */
[----:B------:R2:W-:Y:S06]  /*4ad0*/  MEMBAR.ALL.CTA ;  /* 0x0000000000007992 */ /* 0x0005ec0000008000 */
[----:B--2---:R-:W2:Y:S02]  /*4ae0*/  FENCE.VIEW.ASYNC.S ;  /* 0x00000000000073c6 */ /* 0x004ea40000000000 */
[----:B--2---:R-:W-:Y:S01]  /*4af0*/  SYNCS.ARRIVE.TRANS64.RED.A1T0 RZ, [UR38], RZ ;  /* 0x000000ffffff79a7 */ /* 0x004fe20008100426 */
[----:B-1----:R-:W-:Y:S11]  /*4b00*/  LOP3.LUT P0, RZ, R6, 0x1, RZ, 0xc0, !PT ;  /* 0x0000000106ff7812 */ /* 0x002ff6000780c0ff */
[----:B------:R-:W-:Y:S02]  /*4b10*/  @!UPT UIADD3 URZ, UPT, UPT, URZ, URZ, URZ ;  /* 0x000000fffffff290 */ /* 0x000fe4000fffe0ff */
[----:B------:R-:W-:Y:S01]  /*4b20*/  VOTEU.ANY UP2, P0 ;  /* 0x0000000000ff7886 */ /* 0x000fe20000040100 */
[----:B------:R-:W-:Y:S11]  /*4b30*/  PLOP3.LUT P0, PT, PT, PT, UP2, 0x80, 0x8 ;  /* 0x000000000008781c */ /* 0x000ff60003f0f028 */
[----:B------:R-:W-:Y:S02]  /*4b40*/  @!UPT UIADD3 URZ, UPT, UPT, URZ, URZ, URZ ;  /* 0x000000fffffff290 */ /* 0x000fe4000fffe0ff */
[----:B------:R-:W-:Y:S02]  /*4b50*/  @P0 MOV R2, R4 ;  /* 0x0000000400020202 */ /* 0x000fe40000000f00 */
[----:B------:R-:W-:Y:S02]  /*4b60*/  @P0 LOP3.LUT R0, R5, 0xffff, RZ, 0xc0, !PT ;  /* 0x0000ffff05000812 */ /* 0x000fe400078ec0ff */
[----:B------:R-:W-:Y:S02]  /*4b70*/  @P0 R2UR UR5, R2 ;  /* 0x00000000020502ca */ /* 0x000fe400000e0000 */
[----:B------:R-:W-:Y:S11]  /*4b80*/  @P0 R2UR UR4, R0 ;  /* 0x00000000000402ca */ /* 0x000ff600000e0000 */
[----:B------:R-:W-:Y:S02]  /*4b90*/  @UP2 UMOV UR16, UR5 ;  /* 0x0000000500102c82 */ /* 0x000fe40008000000 */
[----:B------:R-:W-:Y:S01]  /*4ba0*/  @UP2 UMOV UR15, UR4 ;  /* 0x00000004000f2c82 */ /* 0x000fe20008000000 */
[----:B------:R-:W-:Y:S05]  /*4bb0*/  BRA.U !UP0, `(.L_x_82) ;  /* 0x0000000108c07547 */ /* 0x000fea000b800000 */
[----:B------:R-:W-:Y:S02]  /*4bc0*/  UIMAD.WIDE.U32 UR8, UR15, UR31, URZ ;  /* 0x0000001f0f0872a5 */ /* 0x000fe4000f8e00ff */
[----:B------:R-:W-:Y:S02]  /*4bd0*/  UP2UR UR14, UPR, URZ, 0x4 ;  /* 0x00000004ff0e7883 */ /* 0x000fe40008000000 */
[----:B------:R-:W-:Y:S02]  /*4be0*/  UISETP.NE.AND UP2, UPT, UR30, 0x1, UPT ;  /* 0x000000011e00788c */ /* 0x000fe4000bf45270 */
[----:B------:R-:W-:Y:S02]  /*4bf0*/  UIMAD.WIDE.U32 UR10, UR16, UR28, URZ ;  /* 0x0000001c100a72a5 */ /* 0x000fe4000f8e00ff */
[----:B------:R-:W-:Y:S02]  /*4c00*/  USEL UR4, UR36, UR46, !UP2 ;  /* 0x0000002e24047287 */ /* 0x000fe4000d000000 */
[----:B------:R-:W-:Y:S02]  /*4c10*/  UISETP.NE.AND UP0, UPT, UR17, 0x1, UPT ;  /* 0x000000011100788c */ /* 0x000fe4000bf05270 */
[----:B------:R-:W-:Y:S02]  /*4c20*/  UP2UR UR23, UPR, URZ, 0x2 ;  /* 0x00000002ff177883 */ /* 0x000fe40008000000 */
[----:B------:R-:W-:Y:S02]  /*4c30*/  UISETP.NE.AND UP1, UPT, UR39, 0x1, UPT ;  /* 0x000000012700788c */ /* 0x000fe4000bf25270 */
[----:B---3--:R-:W-:Y:S02]  /*4c40*/  UIMAD.WIDE.U32 UR12, UR4, UR18, URZ ;  /* 0x00000012040c72a5 */ /* 0x008fe4000f8e00ff */
[----:B------:R-:W-:Y:S01]  /*4c50*/  USEL UR7, UR37, UR47, !UP0 ;  /* 0x0000002f25077287 */ /* 0x000fe2000c000000 */
[----:B------:R-:W-:Y:S02]  /*4c60*/  UMOV UR5, UR9 ;  /* 0x0000000900057c82 */ /* 0x000fe40008000000 */
[----:B------:R-:W-:Y:S02]  /*4c70*/  USHF.R.U32.HI UR6, URZ, UR49, UR5 ;  /* 0x00000031ff067299 */ /* 0x000fe40008011605 */
[----:B------:R-:W-:Y:S02]  /*4c80*/  UIMAD.WIDE.U32 UR20, UR7, UR18, URZ ;  /* 0x00000012071472a5 */ /* 0x000fe4000f8e00ff */
[----:B------:R-:W-:Y:S02]  /*4c90*/  USEL UR6, UR15, UR6, !UP2 ;  /* 0x000000060f067287 */ /* 0x000fe4000d000000 */
[----:B------:R-:W-:Y:S01]  /*4ca0*/  UISETP.NE.AND UP2, UPT, UR14, URZ, UPT ;  /* 0x000000ff0e00728c */ /* 0x000fe2000bf45270 */
[----:B------:R-:W-:Y:S01]  /*4cb0*/  UMOV UR5, UR11 ;  /* 0x0000000b00057c82 */ /* 0x000fe20008000000 */
[----:B------:R-:W-:Y:S02]  /*4cc0*/  UIMAD.WIDE.U32 UR10, UR6, UR18, URZ ;  /* 0x00000012060a72a5 */ /* 0x000fe4000f8e00ff */
[----:B------:R-:W-:Y:S03]  /*4cd0*/  USHF.R.U32.HI UR8, URZ, UR29, UR5 ;  /* 0x0000001dff087299 */ /* 0x000fe60008011605 */
[----:B------:R-:W-:Y:S02]  /*4ce0*/  UMOV UR5, UR13 ;  /* 0x0000000d00057c82 */ /* 0x000fe40008000000 */
[----:B------:R-:W-:Y:S03]  /*4cf0*/  @UP1 USHF.R.U32.HI UR4, URZ, UR19, UR5 ;  /* 0x00000013ff041299 */ /* 0x000fe60008011605 */
[----:B------:R-:W-:Y:S01]  /*4d00*/  UMOV UR5, UR21 ;  /* 0x0000001500057c82 */ /* 0x000fe20008000000 */
[----:B------:R-:W-:Y:S02]  /*4d10*/  UIMAD UR4, UR39, UR4, URZ ;  /* 0x00000004270472a4 */ /* 0x000fe4000f8e02ff */
[----:B------:R-:W-:Y:S02]  /*4d20*/  @UP1 USHF.R.U32.HI UR7, URZ, UR19, UR5 ;  /* 0x00000013ff071299 */ /* 0x000fe40008011605 */
[----:B------:R-:W-:Y:S02]  /*4d30*/  USEL UR5, UR16, UR8, !UP0 ;  /* 0x0000000810057287 */ /* 0x000fe4000c000000 */
[----:B------:R-:W-:Y:S02]  /*4d40*/  UIMAD UR8, UR39, UR7, URZ ;  /* 0x00000007270872a4 */ /* 0x000fe4000f8e02ff */
[----:B------:R-:W-:Y:S03]  /*4d50*/  UISETP.GE.AND UP0, UPT, UR6, UR4, UPT ;  /* 0x000000040600728c */ /* 0x000fe6000bf06270 */
[----:B------:R-:W-:Y:S01]  /*4d60*/  UMOV UR4, UR11 ;  /* 0x0000000b00047c82 */ /* 0x000fe20008000000 */
[----:B------:R-:W-:Y:S02]  /*4d70*/  UISETP.GE.OR UP0, UPT, UR5, UR8, UP0 ;  /* 0x000000080500728c */ /* 0x000fe40008706670 */
[----:B------:R-:W-:Y:S02]  /*4d80*/  USHF.R.U32.HI UR4, URZ, UR19, UR4 ;  /* 0x00000013ff047299 */ /* 0x000fe40008011604 */
[----:B------:R-:W-:Y:S02]  /*4d90*/  UIMAD.WIDE.U32 UR8, UR5, UR18, URZ ;  /* 0x00000012050872a5 */ /* 0x000fe4000f8e00ff */
[----:B------:R-:W-:Y:S04]  /*4da0*/  USEL UR10, UR6, UR4, !UP1 ;  /* 0x00000004060a7287 */ /* 0x000fe8000c800000 */
[----:B------:R-:W-:Y:S01]  /*4db0*/  UIADD3 UR11, UPT, UPT, -UR10, URZ, URZ ;  /* 0x000000ff0a0b7290 */ /* 0x000fe2000fffe1ff */
[----:B------:R-:W-:Y:S02]  /*4dc0*/  @!UP0 UMOV UR4, UR9 ;  /* 0x0000000900048c82 */ /* 0x000fe40008000000 */
[----:B------:R-:W-:Y:S02]  /*4dd0*/  @!UP0 USHF.R.U32.HI UR4, URZ, UR19, UR4 ;  /* 0x00000013ff048299 */ /* 0x000fe40008011604 */
[----:B------:R-:W-:Y:S02]  /*4de0*/  UIMAD UR8, UR39, UR11, UR6 ;  /* 0x0000000b270872a4 */ /* 0x000fe4000f8e0206 */
[----:B------:R-:W-:Y:S02]  /*4df0*/  @!UP0 USEL UR4, UR5, UR4, !UP1 ;  /* 0x0000000405048287 */ /* 0x000fe4000c800000 */
[----:B------:R-:W-:Y:S02]  /*4e00*/  UISETP.NE.AND UP1, UPT, UR23, URZ, UPT ;  /* 0x000000ff1700728c */ /* 0x000fe4000bf25270 */
[----:B------:R-:W-:Y:S02]  /*4e10*/  @!UP0 UIMAD UR8, UR7, UR8, UR4 ;  /* 0x00000008070882a4 */ /* 0x000fe4000f8e0204 */
[----:B------:R-:W-:Y:S02]  /*4e20*/  @!UP0 UIADD3 UR9, UPT, UPT, UR10, -UR4, URZ ;  /* 0x800000040a098290 */ /* 0x000fe4000fffe0ff */
[----:B------:R-:W-:Y:S02]  /*4e30*/  UIADD3 UR4, UPT, UPT, -UR5, URZ, URZ ;  /* 0x000000ff05047290 */ /* 0x000fe4000fffe1ff */
[----:B------:R-:W-:Y:S02]  /*4e40*/  UIADD3 UR7, UPT, UPT, -UR6, URZ, URZ ;  /* 0x000000ff06077290 */ /* 0x000fe4000fffe1ff */
[----:B------:R-:W-:Y:S02]  /*4e50*/  @!UP0 UIMAD UR6, UR9, UR39, UR5 ;  /* 0x00000027090682a4 */ /* 0x000fe4000f8e0205 */
[----:B------:R-:W-:Y:S02]  /*4e60*/  UIMAD UR16, UR17, UR4, UR16 ;  /* 0x00000004111072a4 */ /* 0x000fe4000f8e0210 */
[----:B------:R-:W-:Y:S01]  /*4e70*/  UIMAD UR15, UR30, UR7, UR15 ;  /* 0x000000071e0f72a4 */ /* 0x000fe2000f8e020f */
[----:B------:R-:W-:Y:S02]  /*4e80*/  @!UP0 UMOV UR5, UR8 ;  /* 0x0000000800058c82 */ /* 0x000fe40008000000 */
[----:B------:R-:W-:Y:S02]  /*4e90*/  UIMAD UR16, UR5, UR17, UR16 ;  /* 0x00000011051072a4 */ /* 0x000fe4000f8e0210 */
[----:B------:R-:W-:Y:S11]  /*4ea0*/  UIMAD UR15, UR6, UR30, UR15 ;  /* 0x0000001e060f72a4 */ /* 0x000ff6000f8e020f */
[----:B------:R-:W-:Y:S01]  /*4eb0*/  @!UPT UIADD3 URZ, UPT, UPT, URZ, URZ, URZ ;  /* 0x000000fffffff290 */ /* 0x000fe2000fffe0ff */
.L_x_82:
[----:B------:R-:W1:Y:S01]  /*4ec0*/  @!UP3 LDCU.128 UR8, c[0x0][0xc10] ;  /* 0x00018200ff08b7ac */ /* 0x000e620008000c00 */
[----:B------:R-:W-:Y:S02]  /*4ed0*/  ISETP.NE.U32.AND P1, PT, RZ, UR26, PT ;  /* 0x0000001aff007c0c */ /* 0x000fe4000bf25070 */
[----:B------:R-:W-:Y:S02]  /*4ee0*/  SHF.L.U32 R9, R10, 0x1f, RZ ;  /* 0x0000001f0a097819 */ /* 0x000fe400000006ff */
[----:B------:R-:W-:Y:S01]  /*4ef0*/  ISETP.NE.AND.EX P1, PT, RZ, UR27, PT, P1 ;  /* 0x0000001bff007c0c */ /* 0x000fe2000bf25310 */
[----:B------:R-:W2:Y:S01]  /*4f00*/  @!UP3 LDCU UR5, c[0x0][0xc0c] ;  /* 0x00018180ff05b7ac */ /* 0x000ea20008000800 */
[----:B-1----:R-:W-:Y:S07]  /*4f10*/  UIMAD.WIDE.U32 UR6, UR16, UR8, URZ ;  /* 0x00000008100672a5 */ /* 0x002fee000f8e00ff */
[----:B------:R-:W-:Y:S01]  /*4f20*/  @!UP3 UMOV UR4, UR7 ;  /* 0x000000070004bc82 */ /* 0x000fe20008000000 */
[----:B--2---:R-:W-:Y:S02]  /*4f30*/  @!UP3 UISETP.NE.AND UP0, UPT, UR5, 0x1, UPT ;  /* 0x000000010500b88c */ /* 0x004fe4000bf05270 */
[----:B------:R-:W-:Y:S02]  /*4f40*/  @!UP3 USHF.R.U32.HI UR4, URZ, UR9, UR4 ;  /* 0x00000009ff04b299 */ /* 0x000fe40008011604 */
[----:B------:R-:W-:Y:S02]  /*4f50*/  UIMAD.WIDE.U32 UR6, UR15, UR11, URZ ;  /* 0x0000000b0f0672a5 */ /* 0x000fe4000f8e00ff */
[----:B------:R-:W-:Y:S02]  /*4f60*/  @!UP3 USEL UR8, UR16, UR4, !UP0 ;  /* 0x000000041008b287 */ /* 0x000fe4000c000000 */
[----:B------:R-:W-:Y:S03]  /*4f70*/  @!UP3 UISETP.NE.AND UP0, UPT, UR10, 0x1, UPT ;  /* 0x000000010a00b88c */ /* 0x000fe6000bf05270 */
[----:B------:R-:W-:Y:S01]  /*4f80*/  @!UP3 UMOV UR6, UR7 ;  /* 0x000000070006bc82 */ /* 0x000fe20008000000 */
[----:B------:R-:W-:Y:S01]  /*4f90*/  USHF.L.U32 UR7, UR24, 0x7, URZ ;  /* 0x0000000718077899 */ /* 0x000fe200080006ff */
[----:B------:R-:W1:Y:S02]  /*4fa0*/  @!UP3 LDCU UR4, c[0x0][0xc20] ;  /* 0x00018400ff04b7ac */ /* 0x000e640008000800 */
[----:B-1----:R-:W-:Y:S04]  /*4fb0*/  @!UP3 USHF.R.U32.HI UR6, URZ, UR4, UR6 ;  /* 0x00000004ff06b299 */ /* 0x002fe80008011606 */
[----:B------:R-:W-:Y:S04]  /*4fc0*/  @!UP3 USEL UR6, UR15, UR6, !UP0 ;  /* 0x000000060f06b287 */ /* 0x000fe8000c000000 */
[----:B------:R-:W-:Y:S02]  /*4fd0*/  @!UP3 UIADD3 UR4, UPT, UPT, -UR8, UR6, URZ ;  /* 0x000000060804b290 */ /* 0x000fe4000fffe1ff */
[----:B------:R-:W-:Y:S02]  /*4fe0*/  @!UP3 UIADD3 UR6, UPT, UPT, UR8, -UR6, URZ ;  /* 0x800000060806b290 */ /* 0x000fe4000fffe0ff */
[----:B------:R-:W-:Y:S02]  /*4ff0*/  @!UP3 UIMAD UR16, UR4, UR5, UR16 ;  /* 0x000000050410b2a4 */ /* 0x000fe4000f8e0210 */
[----:B------:R-:W-:Y:S01]  /*5000*/  @!UP3 UIMAD UR15, UR6, UR10, UR15 ;  /* 0x0000000a060fb2a4 */ /* 0x000fe2000f8e020f */
[----:B------:R-:W-:Y:S11]  /*5010*/  BRA.U UP4, `(.L_x_83) ;  /* 0x0000000104107547 */ /* 0x000ff6000b800000 */
[----:B------:R-:W-:Y:S04]  /*5020*/  MOV R0, UR48 ;  /* 0x0000003000007c02 */ /* 0x000fe80008000f00 */
[----:B------:R-:W-:Y:S04]  /*5030*/  SHF.L.U32 R11, R0, 0x1f, RZ ;  /* 0x0000001f000b7819 */ /* 0x000fe800000006ff */
[----:B------:R-:W1:Y:S02]  /*5040*/  SYNCS.PHASECHK.TRANS64.TRYWAIT P2, [UR22+0x138], R11 ;  /* 0x0001380bff0075a7 */ /* 0x000e640008041116 */
[----:B-1----:R-:W-:Y:S05]  /*5050*/  @!P2 BRA `(.L_x_84) ;  /* 0x000000400004a947 */ /* 0x002fea0003800000 */
.L_x_83:
[----:B------:R-:W-:Y:S05]  /*5060*/  BRA.U !UP6, `(.L_x_85) ;  /* 0x000000010e387547 */ /* 0x000fea000b800000 */
[----:B------:R-:W-:Y:S01]  /*5070*/  UPLOP3.LUT UP1, UPT, UPT, UPT, UP5, 0x80, 0x8 ;  /* 0x000000000008789c */ /* 0x000fe20003f2f050 */
[----:B-1----:R-:W-:Y:S01]  /*5080*/  HFMA2 R0, -RZ, RZ, 0, 5.9604644775390625e-08 ;  /* 0x00000001ff007431 */ /* 0x002fe200000001ff */
[----:B------:R-:W1:Y:S01]  /*5090*/  LDCU.64 UR8, c[0x0][0x358] ;  /* 0x00006b00ff0877ac */ /* 0x000e620008000a00 */
[----:B------:R-:W-:Y:S03]  /*50a0*/  IMAD.MOV.U32 R92, RZ, RZ, 0x1 ;  /* 0x00000001ff5c7424 */ /* 0x000fe600078e00ff */
[----:B------:R-:W-:Y:S05]  /*50b0*/  PLOP3.LUT P2, PT, PT, PT, UP1, 0x80, 0x8 ;  /* 0x000000000008781c */ /* 0x000fea0003f4f018 */
[----:B------:R-:W2:Y:S01]  /*50c0*/  @UP1 LDCU.64 UR4, c[0x0][0x988] ;  /* 0x00013100ff0417ac */ /* 0x000ea20008000a00 */
[----:B------:R-:W-:Y:S07]  /*50d0*/  @UP1 UIMAD UR6, UR50, UR26, URZ ;  /* 0x0000001a320612a4 */ /* 0x000fee000f8e02ff */
[----:B------:R-:W-:Y:S01]  /*50e0*/  @!P2 PRMT R92, R0, 0x7610, R92 ;  /* 0x00007610005ca816 */ /* 0x000fe2000000005c */
[----:B--2---:R-:W-:Y:S06]  /*50f0*/  @UP1 UIMAD.WIDE UR4, UR6, 0x4, UR4 ;  /* 0x00000004060418a5 */ /* 0x004fec000f8e0204 */
[----:B------:R-:W-:Y:S01]  /*5100*/  IMAD.U32 R14, RZ, RZ, UR4 ;  /* 0x00000004ff0e7e24 */ /* 0x000fe2000f8e00ff */
[----:B------:R-:W-:Y:S04]  /*5110*/  MOV R15, UR5 ;  /* 0x00000005000f7c02 */ /* 0x000fe80008000f00 */
[----:B------:R-:W2:Y:S01]  /*5120*/  @!UP1 LDCU UR4, c[0x0][0x980] ;  /* 0x00013000ff0497ac */ /* 0x000ea20008000800 */
[----:B-1---5:R4:W5:Y:S02]  /*5130*/  @P2 LDG.E R41, desc[UR8][R14.64] ;  /* 0x000000080e292981 */ /* 0x022964000c1e1900 */
[----:B--2-4-:R-:W-:Y:S07]  /*5140*/  @!P2 IMAD.U32 R41, RZ, RZ, UR4 ;  /* 0x00000004ff29ae24 */ /* 0x014fee000f8e00ff */
.L_x_85:
[----:B-----5:R-:W-:Y:S01]  /*5150*/  @!P1 FSETP.EQ.AND P3, PT, R41, RZ, PT ;  /* 0x000000ff2900920b */ /* 0x020fe20003f62000 */
[----:B------:R-:W-:Y:S01]  /*5160*/  @!UPT UIADD3 URZ, UPT, UPT, URZ, URZ, URZ ;  /* 0x000000fffffff290 */ /* 0x000fe2000fffe0ff */
[----:B------:R-:W-:Y:S11]  /*5170*/  @!P1 BRA `(.L_x_86) ;  /* 0x0000000000149947 */ /* 0x000ff60003800000 */
[----:B------:R-:W-:Y:S02]  /*5180*/  LOP3.LUT P1, RZ, R92, 0xff, RZ, 0xc0, !PT ;  /* 0x000000ff5cff7812 */ /* 0x000fe4000782c0ff */
[----:B------:R-:W-:Y:S04]  /*5190*/  PLOP3.LUT P3, PT, PT, PT, UP1, 0x80, 0x8 ;  /* 0x000000000008781c */ /* 0x000fe80003f6f018 */
[----:B------:R-:W-:Y:S07]  /*51a0*/  PLOP3.LUT P3, PT, P3, PT, PT, 0x8, 0x80 ;  /* 0x000000000080781c */ /* 0x000fee0001f6e170 */
[----:B------:R-:W-:Y:S11]  /*51b0*/  @P1 FSETP.EQ.AND P3, PT, R41, RZ, PT ;  /* 0x000000ff2900120b */ /* 0x000ff60003f62000 */
[----:B------:R-:W-:Y:S02]  /*51c0*/  @!UPT UIADD3 URZ, UPT, UPT, URZ, URZ, URZ ;  /* 0x000000fffffff290 */ /* 0x000fe4000fffe0ff */
.L_x_86:
[----:B------:R-:W-:Y:S01]  /*51d0*/  USHF.L.U32 UR11, UR52, 0x6, URZ ;  /* 0x00000006340b7899 */ /* 0x000fe200080006ff */
[----:B------:R-:W2:Y:S01]  /*51e0*/  SYNCS.PHASECHK.TRANS64.TRYWAIT P1, [UR22+0x120], R9 ;  /* 0x00012009ff0075a7 */ /* 0x000ea20008021116 */
[----:B------:R-:W-:Y:S02]  /*51f0*/  UISETP.NE.AND UP0, UPT, UR32, 0x1, UPT ;  /* 0x000000012000788c */ /* 0x000fe4000bf05270 */
[----:B------:R-:W-:Y:S01]  /*5200*/  UIMAD.WIDE.U32 UR4, UR11, UR33, URZ ;  /* 0x000000210b0472a5 */ /* 0x000fe2000f8e00ff */
[----:B------:R-:W-:Y:S04]  /*5210*/  ELECT P2, URZ, PT ;  /* 0x0000000000ff782f */ /* 0x000fe80003840000 */
[----:B------:R-:W-:Y:S02]  /*5220*/  PLOP3.LUT P2, PT, P3, P2, PT, 0xf2, 0x2f ;  /* 0x00000000002f781c */ /* 0x000fe40001f45e72 */
[----:B------:R-:W-:Y:S02]  /*5230*/  UMOV UR4, UR5 ;  /* 0x0000000500047c82 */ /* 0x000fe40008000000 */
[----:B------:R-:W-:Y:S04]  /*5240*/  USHF.R.U32.HI UR4, URZ, UR34, UR4 ;  /* 0x00000022ff047299 */ /* 0x000fe80008011604 */
[----:B------:R-:W-:Y:S02]  /*5250*/  USEL UR12, UR11, UR4, !UP0 ;  /* 0x000000040b0c7287 */ /* 0x000fe4000c000000 */
[----:B------:R-:W-:Y:S02]  /*5260*/  UISETP.NE.AND UP0, UPT, UR35, 0x1, UPT ;  /* 0x000000012300788c */ /* 0x000fe4000bf05270 */
[----:B------:R-:W-:Y:S02]  /*5270*/  UIMAD.WIDE.U32 UR4, UR12, UR40, URZ ;  /* 0x000000280c0472a5 */ /* 0x000fe4000f8e00ff */
[----:B------:R-:W-:Y:S01]  /*5280*/  UIADD3 UR6, UPT, UPT, -UR12, URZ, URZ ;  /* 0x000000ff0c067290 */ /* 0x000fe2000fffe1ff */
[----:B-1----:R-:W-:Y:S03]  /*5290*/  @!P2 IMAD.MOV.U32 R0, RZ, 0x20, RZ ;  /* 0x00000020ff00a824 */ /* 0x002fe600078e00ff */
[----:B------:R-:W-:Y:S01]  /*52a0*/  UIMAD UR11, UR32, UR6, UR11 ;  /* 0x00000006200b72a4 */ /* 0x000fe2000f8e020b */
[----:B------:R-:W-:Y:S01]  /*52b0*/  @!P2 IMAD.MOV.U32 R0, RZ, 0x400, R0 ;  /* 0x00000400ff00a824 */ /* 0x000fe200078e0000 */
[----:B------:R-:W-:Y:S02]  /*52c0*/  UMOV UR4, UR5 ;  /* 0x0000000500047c82 */ /* 0x000fe40008000000 */
[----:B------:R-:W-:Y:S04]  /*52d0*/  USHF.R.U32.HI UR4, URZ, UR41, UR4 ;  /* 0x00000029ff047299 */ /* 0x000fe80008011604 */
[----:B------:R-:W-:Y:S02]  /*52e0*/  USEL UR13, UR12, UR4, !UP0 ;  /* 0x000000040c0d7287 */ /* 0x000fe4000c000000 */
[----:B------:R-:W-:Y:S02]  /*52f0*/  UISETP.NE.AND UP0, UPT, UR42, 0x1, UPT ;  /* 0x000000012a00788c */ /* 0x000fe4000bf05270 */
[----:B------:R-:W-:Y:S07]  /*5300*/  UIMAD.WIDE.U32 UR4, UR13, UR43, URZ ;  /* 0x0000002b0d0472a5 */ /* 0x000fee000f8e00ff */
[----:B------:R-:W-:Y:S02]  /*5310*/  UMOV UR4, UR5 ;  /* 0x0000000500047c82 */ /* 0x000fe40008000000 */
[----:B------:R-:W-:Y:S04]  /*5320*/  USHF.R.U32.HI UR4, URZ, UR51, UR4 ;  /* 0x00000033ff047299 */ /* 0x000fe80008011604 */
[----:B------:R-:W-:Y:S02]  /*5330*/  USEL UR14, UR13, UR4, !UP0 ;  /* 0x000000040d0e7287 */ /* 0x000fe4000c000000 */
[----:B------:R-:W-:Y:S02]  /*5340*/  UIADD3 UR4, UPT, UPT, -UR13, URZ, URZ ;  /* 0x000000ff0d047290 */ /* 0x000fe4000fffe1ff */
[----:B------:R-:W-:Y:S02]  /*5350*/  UIADD3 UR5, UPT, UPT, -UR14, URZ, URZ ;  /* 0x000000ff0e057290 */ /* 0x000fe4000fffe1ff */
[----:B------:R-:W-:Y:S02]  /*5360*/  UIMAD UR12, UR35, UR4, UR12 ;  /* 0x00000004230c72a4 */ /* 0x000fe4000f8e020c */
[----:B------:R-:W-:Y:S01]  /*5370*/  UIMAD UR13, UR42, UR5, UR13 ;  /* 0x000000052a0d72a4 */ /* 0x000fe2000f8e020d */
[----:B--2---:R-:W-:Y:S11]  /*5380*/  @!P1 BRA `(.L_x_87) ;  /* 0x0000003c00509947 */ /* 0x004ff60003800000 */
.L_x_172:
[----:B------:R-:W-:Y:S01]  /*5390*/  @!P2 R2UR UR4, R0 ;  /* 0x000000000004a2ca */ /* 0x000fe200000e0000 */
[----:B------:R-:W-:Y:S01]  /*53a0*/  VOTEU.ALL UP0, P2 ;  /* 0x0000000000ff7886 */ /* 0x000fe20001000000 */
[----:B-1----:R-:W-:Y:S02]  /*53b0*/  @!P2 IADD3 R2, P1, PT, R12, 0x680, RZ ;  /* 0x000006800c02a810 */ /* 0x002fe40007f3e0ff */
[----:B------:R-:W-:Y:S02]  /*53c0*/  @P0 SHF.R.U32.HI R4, RZ, 0x10, R5 ;  /* 0x00000010ff040819 */ /* 0x000fe40000011605 */
[----:B------:R-:W-:Y:S01]  /*53d0*/  @!P2 R2UR UR5, R2 ;  /* 0x000000000205a2ca */ /* 0x000fe200000e0000 */
[----:B------:R-:W-:Y:S01]  /*53e0*/  @!P2 IMAD.X R0, RZ, RZ, R13, P1 ;  /* 0x000000ffff00a224 */ /* 0x000fe200008e060d */
[----:B------:R-:W-:Y:S01]  /*53f0*/  @!UP0 UIADD3 UR8, UPT, UPT, UR22, 0x200, URZ ;  /* 0x0000020016088890 */ /* 0x000fe2000fffe0ff */
[----:B------:R-:W-:Y:S04]  /*5400*/  @P0 R2UR UR50, R4 ;  /* 0x00000000043202ca */ /* 0x000fe800000e0000 */
[----:B------:R-:W-:Y:S01]  /*5410*/  @!UP0 UPRMT UR6, UR4, 0x5410, URZ ;  /* 0x0000541004068896 */ /* 0x000fe200080000ff */
[----:B------:R-:W-:Y:S01]  /*5420*/  @!P2 R2UR UR4, R0 ;  /* 0x000000000004a2ca */ /* 0x000fe200000e0000 */
[----:B------:R-:W-:Y:S01]  /*5430*/  VOTEU.ALL UP0, P2 ;  /* 0x0000000000ff7886 */ /* 0x000fe20001000000 */
[----:B------:R-:W-:Y:S03]  /*5440*/  @!P2 IMAD.MOV.U32 R0, RZ, RZ, 0x1000 ;  /* 0x00001000ff00a424 */ /* 0x000fe600078e00ff */
[----:B------:R-:W-:Y:S01]  /*5450*/  IMAD.U32 R14, RZ, RZ, UR5 ;  /* 0x00000005ff0e7e24 */ /* 0x000fe2000f8e00ff */
[----:B------:R-:W-:Y:S01]  /*5460*/  @!UP0 UMOV UR9, UR25 ;  /* 0x0000001900098c82 */ /* 0x000fe20008000000 */
[----:B------:R-:W-:Y:S06]  /*5470*/  @!UP0 UMOV UR10, UR7 ;  /* 0x00000007000a8c82 */ /* 0x000fec0008000000 */
[----:B------:R-:W-:Y:S01]  /*5480*/  IMAD.U32 R15, RZ, RZ, UR4 ;  /* 0x00000004ff0f7e24 */ /* 0x000fe2000f8e00ff */
[----:B------:R-:W-:Y:S04]  /*5490*/  @!P2 R2UR UR4, R14 ;  /* 0x000000000e04a2ca */ /* 0x000fe800000e0000 */
[----:B------:R-:W-:Y:S11]  /*54a0*/  @!P2 R2UR UR5, R15 ;  /* 0x000000000f05a2ca */ /* 0x000ff600000e0000 */
[----:B------:R-:W-:Y:S02]  /*54b0*/  @!UPT UIADD3 URZ, UPT, UPT, URZ, URZ, URZ ;  /* 0x000000fffffff290 */ /* 0x000fe4000fffe0ff */
[----:B------:R1:W-:Y:S01]  /*54c0*/  @!UP0 UTMALDG.5D.IM2COL [UR8], [UR4], UR6 ;  /* 0x00000008040083b4 */ /* 0x0003e20008060006 */
[----:B------:R1:W-:Y:S01]  /*54d0*/  @!P2 SYNCS.ARRIVE.TRANS64.RED.A0TR RZ, [UR22+0x110], R0 ;  /* 0x00011000ffffa9a7 */ /* 0x0003e20008300416 */
[----:B------:R-:W-:Y:S01]  /*54e0*/  SYNCS.ARRIVE.TRANS64.RED.A1T0 RZ, [UR45], RZ ;  /* 0x000000ffffff79a7 */ /* 0x000fe2000810042d */
[----:B------:R-:W2:Y:S02]  /*54f0*/  SYNCS.PHASECHK.TRANS64.TRYWAIT P1, [UR22+0x128], R9 ;  /* 0x00012809ff0075a7 */ /* 0x000ea40008021116 */
[----:B-12---:R-:W-:Y:S05]  /*5500*/  @!P1 BRA `(.L_x_88) ;  /* 0x0000003c00089947 */ /* 0x006fea0003800000 */
.L_x_174:
[----:B-1----:R-:W-:Y:S01]  /*5510*/  @!P2 IMAD.MOV.U32 R0, RZ, 0x20, RZ ;  /* 0x00000020ff00a824 */ /* 0x002fe200078e00ff */
[----:B------:R-:W-:Y:S01]  /*5520*/  @!P2 IADD3 R2, P0, PT, R12, 0x680, RZ ;  /* 0x000006800c02a810 */ /* 0x000fe20007f1e0ff */
[----:B------:R-:W-:Y:S01]  /*5530*/  VOTEU.ALL UP0, P2 ;  /* 0x0000000000ff7886 */ /* 0x000fe20001000000 */
[----:B------:R-:W-:Y:S01]  /*5540*/  R2UR UR21, R99 ;  /* 0x00000000631572ca */ /* 0x000fe200000e0000 */
[----:B------:R-:W-:Y:S01]  /*5550*/  @!P2 IMAD.MOV.U32 R0, RZ, 0x400, R0 ;  /* 0x00000400ff00a824 */ /* 0x000fe200078e0000 */
[----:B------:R-:W-:Y:S01]  /*5560*/  @!P2 R2UR UR5, R2 ;  /* 0x000000000205a2ca */ /* 0x000fe200000e0000 */
[----:B------:R-:W-:Y:S01]  /*5570*/  UPLOP3.LUT UP4, UPT, UPT, UPT, UPT, 0x80, 0x8 ;  /* 0x000000000008789c */ /* 0x000fe20003f8f070 */
[----:B------:R-:W-:Y:S01]  /*5580*/  R2UR UR20, R100 ;  /* 0x00000000641472ca */ /* 0x000fe200000e0000 */
[----:B------:R-:W-:Y:S01]  /*5590*/  @!UP0 UIADD3 UR8, UPT, UPT, UR22, 0x1200, URZ ;  /* 0x0000120016088890 */ /* 0x000fe2000fffe0ff */
[----:B------:R-:W-:Y:S01]  /*55a0*/  @!P2 R2UR UR4, R0 ;  /* 0x000000000004a2ca */ /* 0x000fe200000e0000 */
[----:B------:R-:W-:Y:S01]  /*55b0*/  @!P2 IMAD.X R0, RZ, RZ, R13, P0 ;  /* 0x000000ffff00a224 */ /* 0x000fe200000e060d */
[----:B------:R-:W-:Y:S01]  /*55c0*/  @!UP0 UIADD3 UR10, UPT, UPT, UR7, 0x40, URZ ;  /* 0x00000040070a8890 */ /* 0x000fe2000fffe0ff */
[----:B------:R-:W-:Y:S01]  /*55d0*/  LOP3.LUT R10, R10, 0x1, RZ, 0x3c, !PT ;  /* 0x000000010a0a7812 */ /* 0x000fe200078e3cff */
[----:B------:R-:W-:Y:S01]  /*55e0*/  @!UP0 UIADD3 UR9, UPT, UPT, UR22, 0x118, URZ ;  /* 0x0000011816098890 */ /* 0x000fe2000fffe0ff */
[----:B------:R-:W-:Y:S02]  /*55f0*/  LOP3.LUT R8, R8, 0x1, RZ, 0x3c, !PT ;  /* 0x0000000108087812 */ /* 0x000fe400078e3cff */
[----:B------:R-:W-:Y:S02]  /*5600*/  UIADD3 UR24, UPT, UPT, UR15, UR21, URZ ;  /* 0x000000150f187290 */ /* 0x000fe4000fffe0ff */
[----:B------:R-:W-:Y:S02]  /*5610*/  IMAD.U32 R4, RZ, RZ, UR5 ;  /* 0x00000005ff047e24 */ /* 0x000fe4000f8e00ff */
[----:B------:R-:W-:Y:S02]  /*5620*/  UIADD3 UR52, UPT, UPT, UR16, UR20, URZ ;  /* 0x0000001410347290 */ /* 0x000fe4000fffe0ff */
[----:B------:R-:W-:Y:S01]  /*5630*/  @!UP0 UPRMT UR6, UR4, 0x5410, URZ ;  /* 0x0000541004068896 */ /* 0x000fe200080000ff */
[----:B------:R-:W-:Y:S01]  /*5640*/  @!P2 R2UR UR4, R0 ;  /* 0x000000000004a2ca */ /* 0x000fe200000e0000 */
[----:B------:R-:W-:Y:S11]  /*5650*/  VOTEU.ALL UP0, P2 ;  /* 0x0000000000ff7886 */ /* 0x000ff60001000000 */
[----:B------:R-:W-:Y:S01]  /*5660*/  @!UPT UIADD3 URZ, UPT, UPT, URZ, URZ, URZ ;  /* 0x000000fffffff290 */ /* 0x000fe2000fffe0ff */
[----:B------:R-:W-:Y:S01]  /*5670*/  IMAD.U32 R5, RZ, RZ, UR4 ;  /* 0x00000004ff057e24 */ /* 0x000fe2000f8e00ff */
[----:B------:R-:W-:Y:S04]  /*5680*/  @!P2 R2UR UR4, R4 ;  /* 0x000000000404a2ca */ /* 0x000fe800000e0000 */
[----:B------:R-:W-:Y:S11]  /*5690*/  @!P2 R2UR UR5, R5 ;  /* 0x000000000505a2ca */ /* 0x000ff600000e0000 */
[----:B------:R-:W-:Y:S02]  /*56a0*/  @!UPT UIADD3 URZ, UPT, UPT, URZ, URZ, URZ ;  /* 0x000000fffffff290 */ /* 0x000fe4000fffe0ff */
[----:B------:R1:W-:Y:S01]  /*56b0*/  @!UP0 UTMALDG.5D.IM2COL [UR8], [UR4], UR6 ;  /* 0x00000008040083b4 */ /* 0x0003e20008060006 */
[----:B------:R1:W-:Y:S01]  /*56c0*/  @!P2 SYNCS.ARRIVE.TRANS64.RED.A0TR RZ, [UR22+0x118], R3 ;  /* 0x00011803ffffa9a7 */ /* 0x0003e20008300416 */
[----:B------:R-:W-:Y:S01]  /*56d0*/  SYNCS.ARRIVE.TRANS64.RED.A1T0 RZ, [UR44], RZ ;  /* 0x000000ffffff79a7 */ /* 0x000fe2000810042c */
[----:B------:R-:W-:Y:S05]  /*56e0*/  BRA.U UP2, `(.L_x_89) ;  /* 0xfffffff102d47547 */ /* 0x000fea000b83ffff */
[----:B-1----:R-:W-:-:S04]  /*56f0*/  SHF.L.U32 R3, R10, 0x1f, RZ ;  /* 0x0000001f0a037819 */ /* 0x002fc800000006ff */
[----:B------:R-:W1:Y:S02]  /*5700*/  SYNCS.PHASECHK.TRANS64.TRYWAIT P0, [UR22+0x120], R3 ;  /* 0x00012003ff0075a7 */ /* 0x000e640008001116 */
[----:B-1----:R-:W-:Y:S05]  /*5710*/  @!P0 BRA `(.L_x_90) ;  /* 0x00000038009c8947 */ /* 0x002fea0003800000 */
.L_x_176:
[----:B-1----:R-:W-:-:S07]  /*5720*/  MOV R0, UR22 ;  /* 0x0000001600007c02 */ /* 0x002fce0008000f00 */
.L_x_91:
[----:B-1----:R-:W-:-:S04]  /*5730*/  SHF.L.U32 R3, R10, 0x1f, RZ ;  /* 0x0000001f0a037819 */ /* 0x002fc800000006ff */
[----:B------:R1:W2:Y:S03]  /*5740*/  SYNCS.PHASECHK.TRANS64.TRYWAIT P0, [R0+URZ+0x128], R3 ;  /* 0x00012803000075a7 */ /* 0x0002a600080011ff */
[----:B--2---:R-:W-:Y:S05]  /*5750*/  @!P0 NANOSLEEP.SYNCS 0x989680 ;  /* 0x009896800000895d */ /* 0x004fea0003900000 */
[----:B------:R-:W2:Y:S02]  /*5760*/  @!P0 SYNCS.PHASECHK.TRANS64 P0, [R0+URZ+0x128], R3 ;  /* 0x00012803000085a7 */ /* 0x000ea400080010ff */
[----:B--23--:R-:W-:Y:S05]  /*5770*/  @P0 EXIT ;  /* 0x000000000000094d */ /* 0x00cfea0003800000 */
[----:B------:R-:W-:Y:S05]  /*5780*/  BRA `(.L_x_91) ;  /* 0xfffffffc00e87947 */ /* 0x000fea000383ffff */
.L_x_80:
[----:B------:R-:W-:-:S06]  /*5790*/  UISETP.GE.AND UP0, UPT, UR18, 0x4, UPT ;  /* 0x000000041200788c */ /* 0x000fcc000bf06270 */
[----:B------:R-:W-:-:S13]  /*57a0*/  PLOP3.LUT P0, PT, PT, PT, UP0, 0x80, 0x8 ;  /* 0x000000000008781c */ /* 0x000fda0003f0f008 */
[----:B-1----:R-:W-:Y:S05]  /*57b0*/  @!P0 EXIT ;  /* 0x000000000000894d */ /* 0x002fea0003800000 */
[----:B------:R-:W1:Y:S08]  /*57c0*/  S2UR UR4, SR_CgaCtaId ;  /* 0x00000000000479c3 */ /* 0x000e700000008800 */
[----:B------:R-:W-:Y:S01]  /*57d0*/  BAR.SYNC.DEFER_BLOCKING 0x6, 0xa0 ;  /* 0x0182800000007b1d */ /* 0x000fe20000010000 */
[C---:B------:R-:W-:Y:S01]  /*57e0*/  IMAD.SHL.U32 R6, R90.reuse, 0x40, RZ ;  /* 0x000000405a067824 */ /* 0x040fe200078e00ff */
[C---:B------:R-:W-:Y:S01]  /*57f0*/  SHF.L.U32 R37, R90.reuse, 0x10, RZ ;  /* 0x000000105a257819 */ /* 0x040fe200000006ff */
[C---:B------:R-:W-:Y:S01]  /*5800*/  IMAD.SHL.U32 R3, R90.reuse, 0x2, RZ ;  /* 0x000000025a037824 */ /* 0x040fe200078e00ff */
[C---:B------:R-:W-:Y:S01]  /*5810*/  LOP3.LUT R91, R90.reuse, 0x60, RZ, 0xc0, !PT ;  /* 0x000000605a5b7812 */ /* 0x040fe200078ec0ff */
[----:B------:R-:W-:Y:S01]  /*5820*/  IMAD.SHL.U32 R89, R90, 0x20, RZ ;  /* 0x000000205a597824 */ /* 0x000fe200078e00ff */
[----:B------:R-:W-:Y:S01]  /*5830*/  UMOV UR49, 0x400 ;  /* 0x0000040000317882 */ /* 0x000fe20000000000 */
[----:B------:R-:W-:Y:S01]  /*5840*/  LOP3.LUT R4, R6, 0x180, RZ, 0xc0, !PT ;  /* 0x0000018006047812 */ /* 0x000fe200078ec0ff */
[----:B------:R-:W2:Y:S01]  /*5850*/  LDC.64 R84, c[0x0][0x9b0] ;  /* 0x00026c00ff547b82 */ /* 0x000ea20000000a00 */
[----:B------:R-:W-:Y:S01]  /*5860*/  IMAD.MOV.U32 R36, RZ, RZ, RZ ;  /* 0x000000ffff247224 */ /* 0x000fe200078e00ff */
[----:B------:R-:W-:Y:S01]  /*5870*/  LOP3.LUT R89, R89, 0xc00, RZ, 0xc0, !PT ;  /* 0x00000c0059597812 */ /* 0x000fe200078ec0ff */
[----:B------:R-:W-:Y:S01]  /*5880*/  IMAD.MOV.U32 R88, RZ, RZ, RZ ;  /* 0x000000ffff587224 */ /* 0x000fe200078e00ff */
[----:B------:R-:W-:Y:S01]  /*5890*/  LOP3.LUT R3, R4, 0x20, R3, 0xf8, !PT ;  /* 0x0000002004037812 */ /* 0x000fe200078ef803 */
[----:B------:R-:W-:Y:S01]  /*58a0*/  IMAD.SHL.U32 R4, R90, 0x8, RZ ;  /* 0x000000085a047824 */ /* 0x000fe200078e00ff */
[----:B------:R-:W-:-:S02]  /*58b0*/  LOP3.LUT R89, R89, 0x40, R6, 0xf8, !PT ;  /* 0x0000004059597812 */ /* 0x000fc400078ef806 */
[----:B------:R-:W-:Y:S01]  /*58c0*/  CS2R R86, SRZ ;  /* 0x0000000000567805 */ /* 0x000fe2000001ff00 */
[----:B------:R-:W3:Y:S01]  /*58d0*/  LDC.64 R74, c[0x0][0x9a8] ;  /* 0x00026a00ff4a7b82 */ /* 0x000ee20000000a00 */
[----:B------:R-:W-:Y:S01]  /*58e0*/  LOP3.LUT R90, R90, 0x2, RZ, 0xc0, !PT ;  /* 0x000000025a5a7812 */ /* 0x000fe200078ec0ff */
[----:B------:R-:W-:Y:S01]  /*58f0*/  IMAD.MOV.U32 R73, RZ, RZ, RZ ;  /* 0x000000ffff497224 */ /* 0x000fe200078e00ff */
[----:B------:R-:W-:Y:S01]  /*5900*/  LOP3.LUT R4, R3, 0x30, R4, 0x78, !PT ;  /* 0x0000003003047812 */ /* 0x000fe200078e7804 */
[----:B------:R-:W4:Y:S01]  /*5910*/  LDCU UR60, c[0x0][0x370] ;  /* 0x00006e00ff3c77ac */ /* 0x000f220008000800 */
[----:B------:R-:W-:Y:S01]  /*5920*/  LOP3.LUT R89, R89, 0x200, R6, 0xf8, !PT ;  /* 0x0000020059597812 */ /* 0x000fe200078ef806 */
[----:B------:R-:W-:Y:S01]  /*5930*/  IMAD.MOV R102, RZ, RZ, -R90 ;  /* 0x000000ffff667224 */ /* 0x000fe200078e0a5a */
[----:B------:R-:W-:Y:S01]  /*5940*/  LOP3.LUT R37, R37, 0x600000, RZ, 0xc0, !PT ;  /* 0x0060000025257812 */ /* 0x000fe200078ec0ff */
[----:B-1----:R-:W-:Y:S01]  /*5950*/  ULEA UR49, UR4, UR49, 0x18 ;  /* 0x0000003104317291 */ /* 0x002fe2000f8ec0ff */
[----:B------:R-:W-:Y:S01]  /*5960*/  LOP3.LUT R89, R89, R4, RZ, 0xfc, !PT ;  /* 0x0000000459597212 */ /* 0x000fe200078efcff */
[----:B------:R-:W1:Y:S01]  /*5970*/  LDCU.128 UR4, c[0x0][0xb80] ;  /* 0x00017000ff0477ac */ /* 0x000e620008000c00 */
[----:B------:R-:W2:Y:S06]  /*5980*/  LDCU UR48, c[0x0][0xc0c] ;  /* 0x00018180ff3077ac */ /* 0x000eac0008000800 */
[----:B------:R-:W4:Y:S01]  /*5990*/  LDS R2, [UR49+0x190] ;  /* 0x00019031ff027984 */ /* 0x000f220008000800 */
[----:B------:R-:W2:Y:S01]  /*59a0*/  LDCU UR38, c[0x0][0xc30] ;  /* 0x00018600ff2677ac */ /* 0x000ea20008000800 */
[----:B------:R-:W2:Y:S01]  /*59b0*/  LDCU.64 UR54, c[0x0][0x988] ;  /* 0x00013100ff3677ac */ /* 0x000ea20008000a00 */
[----:B------:R-:W2:Y:S01]  /*59c0*/  LDCU.64 UR46, c[0x0][0xc28] ;  /* 0x00018500ff2e77ac */ /* 0x000ea20008000a00 */
[----:B-1----:R-:W-:Y:S01]  /*59d0*/  IMAD.U32 R98, RZ, RZ, UR4 ;  /* 0x00000004ff627e24 */ /* 0x002fe2000f8e00ff */
[----:B------:R-:W-:Y:S01]  /*59e0*/  MOV R95, UR7 ;  /* 0x00000007005f7c02 */ /* 0x000fe20008000f00 */
[----:B------:R-:W-:Y:S01]  /*59f0*/  IMAD.U32 R97, RZ, RZ, UR5 ;  /* 0x00000005ff617e24 */ /* 0x000fe2000f8e00ff */
[----:B------:R-:W-:Y:S01]  /*5a00*/  UIADD3 UR4, UPT, UPT, UR49, 0x2200, URZ ;  /* 0x0000220031047890 */ /* 0x000fe2000fffe0ff */
[----:B------:R-:W-:Y:S01]  /*5a10*/  IMAD.U32 R96, RZ, RZ, UR6 ;  /* 0x00000006ff607e24 */ /* 0x000fe2000f8e00ff */
[----:B------:R-:W-:Y:S01]  /*5a20*/  UIADD3 UR5, UPT, UPT, UR49, 0x200, URZ ;  /* 0x0000020031057890 */ /* 0x000fe2000fffe0ff */
[----:B------:R-:W1:Y:S03]  /*5a30*/  LDCU.64 UR62, c[0x0][0x990] ;  /* 0x00013200ff3e77ac */ /* 0x000e660008000a00 */
[----:B------:R-:W-:-:S02]  /*5a40*/  IMAD.U32 R103, RZ, RZ, UR4 ;  /* 0x00000004ff677e24 */ /* 0x000fc4000f8e00ff */
[----:B------:R-:W-:Y:S01]  /*5a50*/  MOV R94, UR5 ;  /* 0x00000005005e7c02 */ /* 0x000fe20008000f00 */
[----:B------:R-:W1:Y:S01]  /*5a60*/  LDCU.128 UR56, c[0x0][0xc10] ;  /* 0x00018200ff3877ac */ /* 0x000e620008000c00 */
[----:B------:R-:W1:Y:S01]  /*5a70*/  LDCU UR53, c[0x0][0x374] ;  /* 0x00006e80ff3577ac */ /* 0x000e620008000800 */
[C---:B----4-:R-:W-:Y:S01]  /*5a80*/  VIADD R3, R2.reuse, 0x80 ;  /* 0x0000008002037836 */ /* 0x050fe20000000000 */
[----:B------:R-:W-:-:S04]  /*5a90*/  LOP3.LUT R2, R2, 0xffff, RZ, 0xc0, !PT ;  /* 0x0000ffff02027812 */ /* 0x000fc800078ec0ff */
[----:B------:R-:W-:-:S05]  /*5aa0*/  LOP3.LUT R3, R3, 0xffff, RZ, 0xc0, !PT ;  /* 0x0000ffff03037812 */ /* 0x000fca00078ec0ff */
[----:B-123--:R4:W-:Y:S02]  /*5ab0*/  STL.64 [R1], R2 ;  /* 0x0000000201007387 */ /* 0x00e9e40000100a00 */
.L_x_118:
[----:B----4-:R-:W-:Y:S04]  /*5ac0*/  SHF.L.U32 R3, R87, 0x1f, RZ ;  /* 0x0000001f57037819 */ /* 0x010fe800000006ff */
[----:B-1----:R-:W1:Y:S02]  /*5ad0*/  SYNCS.PHASECHK.TRANS64.TRYWAIT P0, [UR49+0x140], R3 ;  /* 0x00014003ff0075a7 */ /* 0x002e640008001131 */
[----:B-1----:R-:W-:Y:S05]  /*5ae0*/  @!P0 BRA `(.L_x_92) ;  /* 0x0000003400c08947 */ /* 0x002fea0003800000 */
.L_x_178:
[----:B------:R-:W2:Y:S01]  /*5af0*/  LDS.128 R4, [UR49+0x180] ;  /* 0x00018031ff047984 */ /* 0x000ea20008000c00 */
[----:B------:R-:W-:Y:S01]  /*5b00*/  UIADD3 UR4, UPT, UPT, UR49, 0x148, URZ ;  /* 0x0000014831047890 */ /* 0x000fe2000fffe0ff */
[----:B------:R-:W-:Y:S01]  /*5b10*/  IMAD R2, R36, 0x4, R1 ;  /* 0x0000000424027824 */ /* 0x000fe200078e0201 */
[----:B------:R-:W-:Y:S01]  /*5b20*/  UISETP.GE.AND UP0, UPT, UR39, 0x1, UPT ;  /* 0x000000012700788c */ /* 0x000fe2000bf06270 */
[----:B------:R-:W-:Y:S01]  /*5b30*/  @!PT LDS RZ, [RZ] ;  /* 0x00000000fffff984 */ /* 0x000fe20000000800 */
[----:B------:R-:W-:Y:S01]  /*5b40*/  @!PT LDS RZ, [RZ] ;  /* 0x00000000fffff984 */ /* 0x000fe20000000800 */
[----:B------:R-:W-:Y:S01]  /*5b50*/  @!PT LDS RZ, [RZ] ;  /* 0x00000000fffff984 */ /* 0x000fe20000000800 */
[----:B------:R-:W-:Y:S01]  /*5b60*/  @!PT LDS RZ, [RZ] ;  /* 0x00000000fffff984 */ /* 0x000fe20000000800 */
[----:B------:R3:W-:Y:S06]  /*5b70*/  MEMBAR.ALL.CTA ;  /* 0x0000000000007992 */ /* 0x0007ec0000008000 */
[----:B---3--:R-:W3:Y:S01]  /*5b80*/  FENCE.VIEW.ASYNC.S ;  /* 0x00000000000073c6 */ /* 0x008ee20000000000 */
[----:B------:R-:W-:Y:S09]  /*5b90*/  UPRMT UR4, URZ, 0x654, UR4 ;  /* 0x00000654ff047896 */ /* 0x000ff20008000004 */
[----:B---3--:R-:W-:Y:S01]  /*5ba0*/  SYNCS.ARRIVE.TRANS64.RED.A1T0 RZ, [UR4], RZ ;  /* 0x000000ffffff79a7 */ /* 0x008fe20008100404 */
[----:B------:R-:W5:Y:S01]  /*5bb0*/  LDL R2, [R2] ;  /* 0x0000000002027983 */ /* 0x000f620000100800 */
[----:B--2---:R-:W-:Y:S11]  /*5bc0*/  LOP3.LUT P0, RZ, R6, 0x1, RZ, 0xc0, !PT ;  /* 0x0000000106ff7812 */ /* 0x004ff6000780c0ff */
[----:B------:R-:W-:Y:S02]  /*5bd0*/  @!UPT UIADD3 URZ, UPT, UPT, URZ, URZ, URZ ;  /* 0x000000fffffff290 */ /* 0x000fe4000fffe0ff */
[----:B------:R-:W-:Y:S01]  /*5be0*/  VOTEU.ANY UP1, P0 ;  /* 0x0000000000ff7886 */ /* 0x000fe20000020100 */
[----:B------:R-:W-:Y:S01]  /*5bf0*/  PLOP3.LUT P0, PT, PT, PT, UP1, 0x80, 0x8 ;  /* 0x000000000008781c */ /* 0x000fe20003f0f018 */
[----:B------:R-:W-:Y:S11]  /*5c00*/  UP2UR UR51, UPR, URZ, 0x2 ;  /* 0x00000002ff337883 */ /* 0x000ff60008000000 */
[----:B------:R-:W-:Y:S01]  /*5c10*/  @!UPT UIADD3 URZ, UPT, UPT, URZ, URZ, URZ ;  /* 0x000000fffffff290 */ /* 0x000fe2000fffe0ff */
[----:B-1----:R-:W-:Y:S02]  /*5c20*/  @P0 MOV R3, R4 ;  /* 0x0000000400030202 */ /* 0x002fe40000000f00 */
[----:B------:R-:W-:Y:S02]  /*5c30*/  @P0 LOP3.LUT R0, R5, 0xffff, RZ, 0xc0, !PT ;  /* 0x0000ffff05000812 */ /* 0x000fe400078ec0ff */
[----:B------:R-:W-:Y:S02]  /*5c40*/  @P0 R2UR UR5, R3 ;  /* 0x00000000030502ca */ /* 0x000fe400000e0000 */
[----:B------:R-:W-:Y:S11]  /*5c50*/  @P0 R2UR UR4, R0 ;  /* 0x00000000000402ca */ /* 0x000ff600000e0000 */
[----:B------:R-:W-:Y:S02]  /*5c60*/  @UP1 UMOV UR37, UR5 ;  /* 0x0000000500251c82 */ /* 0x000fe40008000000 */
[----:B------:R-:W-:Y:S01]  /*5c70*/  @UP1 UMOV UR36, UR4 ;  /* 0x0000000400241c82 */ /* 0x000fe20008000000 */
[----:B------:R-:W-:Y:S05]  /*5c80*/  BRA.U !UP0, `(.L_x_93) ;  /* 0x0000000108cc7547 */ /* 0x000fea000b800000 */
[----:B------:R-:W1:Y:S01]  /*5c90*/  LDCU UR9, c[0x0][0xc20] ;  /* 0x00018400ff0977ac */ /* 0x000e620008000800 */
[----:B------:R-:W-:Y:S02]  /*5ca0*/  UIMAD.WIDE.U32 UR4, UR53, UR59, URZ ;  /* 0x0000003b350472a5 */ /* 0x000fe4000f8e00ff */
[----:B------:R-:W-:Y:S02]  /*5cb0*/  UIMAD.WIDE.U32 UR6, UR60, UR56, URZ ;  /* 0x000000383c0672a5 */ /* 0x000fe4000f8e00ff */
[----:B------:R-:W-:Y:S02]  /*5cc0*/  UIMAD.WIDE.U32 UR10, UR36, UR59, URZ ;  /* 0x0000003b240a72a5 */ /* 0x000fe4000f8e00ff */
[----:B------:R-:W-:Y:S02]  /*5cd0*/  UISETP.NE.AND UP0, UPT, UR58, 0x1, UPT ;  /* 0x000000013a00788c */ /* 0x000fe4000bf05270 */
[----:B------:R-:W-:Y:S02]  /*5ce0*/  UISETP.NE.AND UP1, UPT, UR48, 0x1, UPT ;  /* 0x000000013000788c */ /* 0x000fe4000bf25270 */
[----:B------:R-:W-:Y:S02]  /*5cf0*/  UISETP.NE.AND UP2, UPT, UR39, 0x1, UPT ;  /* 0x000000012700788c */ /* 0x000fe4000bf45270 */
[----:B------:R-:W-:Y:S01]  /*5d00*/  UIMAD.WIDE.U32 UR12, UR37, UR56, URZ ;  /* 0x00000038250c72a5 */ /* 0x000fe2000f8e00ff */
[----:B------:R-:W-:Y:S01]  /*5d10*/  UMOV UR4, UR5 ;  /* 0x0000000500047c82 */ /* 0x000fe20008000000 */
[----:B------:R-:W-:Y:S01]  /*5d20*/  UMOV UR6, UR11 ;  /* 0x0000000b00067c82 */ /* 0x000fe20008000000 */
[----:B-1----:R-:W-:Y:S03]  /*5d30*/  USHF.R.U32.HI UR8, URZ, UR9, UR4 ;  /* 0x00000009ff087299 */ /* 0x002fe60008011604 */
[----:B------:R-:W-:Y:S02]  /*5d40*/  UMOV UR4, UR7 ;  /* 0x0000000700047c82 */ /* 0x000fe40008000000 */
[----:B------:R-:W-:Y:S02]  /*5d50*/  USHF.R.U32.HI UR5, URZ, UR57, UR4 ;  /* 0x00000039ff057299 */ /* 0x000fe40008011604 */
[----:B------:R-:W-:Y:S02]  /*5d60*/  USEL UR4, UR53, UR8, !UP0 ;  /* 0x0000000835047287 */ /* 0x000fe4000c000000 */
[----:B------:R-:W-:Y:S02]  /*5d70*/  USHF.R.U32.HI UR8, URZ, UR9, UR6 ;  /* 0x00000009ff087299 */ /* 0x000fe40008011606 */
[----:B------:R-:W-:Y:S02]  /*5d80*/  UIMAD.WIDE.U32 UR6, UR4, UR46, URZ ;  /* 0x0000002e040672a5 */ /* 0x000fe4000f8e00ff */
[----:B------:R-:W-:Y:S02]  /*5d90*/  USEL UR9, UR60, UR5, !UP1 ;  /* 0x000000053c097287 */ /* 0x000fe4000c800000 */
[----:B------:R-:W-:Y:S02]  /*5da0*/  USEL UR8, UR36, UR8, !UP0 ;  /* 0x0000000824087287 */ /* 0x000fe4000c000000 */
[----:B------:R-:W-:Y:S01]  /*5db0*/  UIMAD.WIDE.U32 UR10, UR9, UR46, URZ ;  /* 0x0000002e090a72a5 */ /* 0x000fe2000f8e00ff */
[----:B------:R-:W-:Y:S01]  /*5dc0*/  UMOV UR6, UR7 ;  /* 0x0000000700067c82 */ /* 0x000fe20008000000 */
[----:B------:R-:W-:Y:S01]  /*5dd0*/  UMOV UR5, UR13 ;  /* 0x0000000d00057c82 */ /* 0x000fe20008000000 */
[----:B------:R-:W-:Y:S02]  /*5de0*/  @UP2 USHF.R.U32.HI UR4, URZ, UR47, UR6 ;  /* 0x0000002fff042299 */ /* 0x000fe40008011606 */
[----:B------:R-:W-:Y:S02]  /*5df0*/  USHF.R.U32.HI UR5, URZ, UR57, UR5 ;  /* 0x00000039ff057299 */ /* 0x000fe40008011605 */
[----:B------:R-:W-:Y:S02]  /*5e00*/  UIMAD UR4, UR39, UR4, URZ ;  /* 0x00000004270472a4 */ /* 0x000fe4000f8e02ff */
[----:B------:R-:W-:Y:S02]  /*5e10*/  USEL UR5, UR37, UR5, !UP1 ;  /* 0x0000000525057287 */ /* 0x000fe4000c800000 */
[----:B------:R-:W-:Y:S01]  /*5e20*/  UISETP.GE.AND UP0, UPT, UR8, UR4, UPT ;  /* 0x000000040800728c */ /* 0x000fe2000bf06270 */
[----:B------:R-:W-:Y:S01]  /*5e30*/  UMOV UR6, UR11 ;  /* 0x0000000b00067c82 */ /* 0x000fe20008000000 */
[----:B------:R-:W-:Y:S02]  /*5e40*/  UIMAD.WIDE.U32 UR10, UR8, UR46, URZ ;  /* 0x0000002e080a72a5 */ /* 0x000fe4000f8e00ff */
[----:B------:R-:W-:Y:S04]  /*5e50*/  @UP2 USHF.R.U32.HI UR9, URZ, UR47, UR6 ;  /* 0x0000002fff092299 */ /* 0x000fe80008011606 */
[----:B------:R-:W-:Y:S01]  /*5e60*/  UIMAD UR6, UR39, UR9, URZ ;  /* 0x00000009270672a4 */ /* 0x000fe2000f8e02ff */
[----:B------:R-:W-:Y:S03]  /*5e70*/  UMOV UR4, UR11 ;  /* 0x0000000b00047c82 */ /* 0x000fe60008000000 */
[----:B------:R-:W-:Y:S02]  /*5e80*/  UISETP.GE.OR UP0, UPT, UR5, UR6, UP0 ;  /* 0x000000060500728c */ /* 0x000fe40008706670 */
[----:B------:R-:W-:Y:S02]  /*5e90*/  USHF.R.U32.HI UR4, URZ, UR47, UR4 ;  /* 0x0000002fff047299 */ /* 0x000fe40008011604 */
[----:B------:R-:W-:Y:S02]  /*5ea0*/  UIMAD.WIDE.U32 UR6, UR5, UR46, URZ ;  /* 0x0000002e050672a5 */ /* 0x000fe4000f8e00ff */
[----:B------:R-:W-:Y:S02]  /*5eb0*/  USEL UR11, UR8, UR4, !UP2 ;  /* 0x00000004080b7287 */ /* 0x000fe4000d000000 */
[----:B------:R-:W-:Y:S02]  /*5ec0*/  UIADD3 UR6, UPT, UPT, -UR5, URZ, URZ ;  /* 0x000000ff05067290 */ /* 0x000fe4000fffe1ff */
[----:B------:R-:W-:Y:S02]  /*5ed0*/  UIADD3 UR10, UPT, UPT, -UR11, URZ, URZ ;  /* 0x000000ff0b0a7290 */ /* 0x000fe4000fffe1ff */
[----:B------:R-:W-:Y:S02]  /*5ee0*/  UIMAD UR6, UR48, UR6, UR37 ;  /* 0x00000006300672a4 */ /* 0x000fe4000f8e0225 */
[----:B------:R-:W-:Y:S01]  /*5ef0*/  UIMAD UR10, UR39, UR10, UR8 ;  /* 0x0000000a270a72a4 */ /* 0x000fe2000f8e0208 */
[----:B------:R-:W-:Y:S01]  /*5f00*/  @!UP0 UMOV UR4, UR7 ;  /* 0x0000000700048c82 */ /* 0x000fe20008000000 */
[----:B------:R-:W-:Y:S02]  /*5f10*/  UIADD3 UR7, UPT, UPT, -UR8, URZ, URZ ;  /* 0x000000ff08077290 */ /* 0x000fe4000fffe1ff */
[----:B------:R-:W-:Y:S04]  /*5f20*/  @!UP0 USHF.R.U32.HI UR4, URZ, UR47, UR4 ;  /* 0x0000002fff048299 */ /* 0x000fe80008011604 */
[----:B------:R-:W-:Y:S04]  /*5f30*/  @!UP0 USEL UR4, UR5, UR4, !UP2 ;  /* 0x0000000405048287 */ /* 0x000fe8000d000000 */
[----:B------:R-:W-:Y:S02]  /*5f40*/  @!UP0 UIMAD UR9, UR9, UR10, UR4 ;  /* 0x0000000a090982a4 */ /* 0x000fe4000f8e0204 */
[----:B------:R-:W-:Y:S02]  /*5f50*/  @!UP0 UIADD3 UR10, UPT, UPT, UR11, -UR4, URZ ;  /* 0x800000040b0a8290 */ /* 0x000fe4000fffe0ff */
[----:B------:R-:W-:Y:S02]  /*5f60*/  UIMAD UR4, UR58, UR7, UR36 ;  /* 0x000000073a0472a4 */ /* 0x000fe4000f8e0224 */
[----:B------:R-:W-:Y:S03]  /*5f70*/  @!UP0 UIMAD UR8, UR10, UR39, UR5 ;  /* 0x000000270a0882a4 */ /* 0x000fe6000f8e0205 */
[----:B------:R-:W-:Y:S02]  /*5f80*/  @!UP0 UMOV UR5, UR9 ;  /* 0x0000000900058c82 */ /* 0x000fe40008000000 */
[----:B------:R-:W-:Y:S02]  /*5f90*/  UIMAD UR37, UR5, UR48, UR6 ;  /* 0x00000030052572a4 */ /* 0x000fe4000f8e0206 */
[----:B------:R-:W-:Y:S11]  /*5fa0*/  UIMAD UR36, UR8, UR58, UR4 ;  /* 0x0000003a082472a4 */ /* 0x000ff6000f8e0204 */
[----:B------:R-:W-:Y:S01]  /*5fb0*/  @!UPT UIADD3 URZ, UPT, UPT, URZ, URZ, URZ ;  /* 0x000000fffffff290 */ /* 0x000fe2000fffe0ff */
.L_x_93:
[----:B------:R-:W-:Y:S01]  /*5fc0*/  UISETP.NE.AND UP0, UPT, UR38, 0x1, UPT ;  /* 0x000000012600788c */ /* 0x000fe2000bf05270 */
[----:B------:R-:W-:Y:S01]  /*5fd0*/  @P0 SHF.R.U32.HI R4, RZ, 0x10, R5 ;  /* 0x00000010ff040819 */ /* 0x000fe20000011605 */
[----:B------:R-:W-:Y:S02]  /*5fe0*/  UIADD3 UR11, UPT, UPT, UR49, 0x200, URZ ;  /* 0x00000200310b7890 */ /* 0x000fe4000fffe0ff */
[----:B------:R-:W-:Y:S01]  /*5ff0*/  USHF.L.U32 UR41, UR24, 0x7, URZ ;  /* 0x0000000718297899 */ /* 0x000fe200080006ff */
[----:B------:R-:W-:Y:S06]  /*6000*/  @P0 R2UR UR61, R4 ;  /* 0x00000000043d02ca */ /* 0x000fec00000e0000 */
[----:B------:R-:W1:Y:S01]  /*6010*/  @!UP0 LDCU.128 UR12, c[0x0][0xc10] ;  /* 0x00018200ff0c87ac */ /* 0x000e620008000c00 */
[----:B------:R-:W2:Y:S01]  /*6020*/  @!UP0 LDCU UR5, c[0x0][0xc0c] ;  /* 0x00018180ff0587ac */ /* 0x000ea20008000800 */
[----:B------:R-:W3:Y:S01]  /*6030*/  @!UP0 LDCU UR10, c[0x0][0xc20] ;  /* 0x00018400ff0a87ac */ /* 0x000ee20008000800 */
[----:B-1----:R-:W-:Y:S02]  /*6040*/  UIMAD.WIDE.U32 UR8, UR37, UR12, URZ ;  /* 0x0000000c250872a5 */ /* 0x002fe4000f8e00ff */
[----:B------:R-:W-:Y:S02]  /*6050*/  UIMAD.WIDE.U32 UR6, UR36, UR15, URZ ;  /* 0x0000000f240672a5 */ /* 0x000fe4000f8e00ff */
[----:B------:R-:W-:Y:S03]  /*6060*/  @!UP0 UISETP.NE.AND UP1, UPT, UR14, 0x1, UPT ;  /* 0x000000010e00888c */ /* 0x000fe6000bf25270 */
[----:B------:R-:W-:Y:S01]  /*6070*/  @!UP0 UMOV UR4, UR9 ;  /* 0x0000000900048c82 */ /* 0x000fe20008000000 */
[----:B--2---:R-:W-:Y:S02]  /*6080*/  @!UP0 UISETP.NE.AND UP2, UPT, UR5, 0x1, UPT ;  /* 0x000000010500888c */ /* 0x004fe4000bf45270 */
[----:B------:R-:W-:Y:S01]  /*6090*/  @!UP0 USHF.R.U32.HI UR4, URZ, UR13, UR4 ;  /* 0x0000000dff048299 */ /* 0x000fe20008011604 */
[----:B------:R-:W-:Y:S02]  /*60a0*/  @!UP0 UMOV UR6, UR7 ;  /* 0x0000000700068c82 */ /* 0x000fe40008000000 */
[----:B---3--:R-:W-:Y:S02]  /*60b0*/  @!UP0 USHF.R.U32.HI UR6, URZ, UR10, UR6 ;  /* 0x0000000aff068299 */ /* 0x008fe40008011606 */
[----:B------:R-:W-:Y:S02]  /*60c0*/  @!UP0 USEL UR7, UR37, UR4, !UP2 ;  /* 0x0000000425078287 */ /* 0x000fe4000d000000 */
[----:B------:R-:W-:Y:S04]  /*60d0*/  @!UP0 USEL UR6, UR36, UR6, !UP1 ;  /* 0x0000000624068287 */ /* 0x000fe8000c800000 */
[----:B------:R-:W-:Y:S02]  /*60e0*/  @!UP0 UIADD3 UR4, UPT, UPT, -UR7, UR6, URZ ;  /* 0x0000000607048290 */ /* 0x000fe4000fffe1ff */
[----:B------:R-:W-:Y:S02]  /*60f0*/  @!UP0 UIADD3 UR6, UPT, UPT, UR7, -UR6, URZ ;  /* 0x8000000607068290 */ /* 0x000fe4000fffe0ff */
[----:B------:R-:W-:Y:S02]  /*6100*/  @!UP0 UIMAD UR37, UR4, UR5, UR37 ;  /* 0x00000005042582a4 */ /* 0x000fe4000f8e0225 */
[----:B------:R-:W-:Y:S02]  /*6110*/  @!UP0 UIMAD UR36, UR6, UR14, UR36 ;  /* 0x0000000e062482a4 */ /* 0x000fe4000f8e0224 */
[----:B------:R-:W-:Y:S09]  /*6120*/  ULOP3.LUT UP0, URZ, UR11, 0x1b0, URZ, 0xc0, !UPT ;  /* 0x000001b00bff7892 */ /* 0x000ff2000f80c0ff */
[----:B------:R-:W-:Y:S05]  /*6130*/  BRA.U !UP0, `(.L_x_94) ;  /* 0x0000000108407547 */ /* 0x000fea000b800000 */
[----:B------:R-:W1:Y:S01]  /*6140*/  LDCU.64 UR8, c[0x4][0x80] ;  /* 0x01001000ff0877ac */ /* 0x000e620008000a00 */
[----:B------:R-:W-:Y:S01]  /*6150*/  MOV R15, 0x0 ;  /* 0x00000000000f7802 */ /* 0x000fe20000000f00 */
[----:B------:R-:W-:Y:S02]  /*6160*/  HFMA2 R12, -RZ, RZ, 0, 5.9604644775390625e-08 ;  /* 0x00000001ff0c7431 */ /* 0x000fe400000001ff */
[----:B------:R-:W-:Y:S02]  /*6170*/  IMAD.MOV.U32 R8, RZ, RZ, 0x70 ;  /* 0x00000070ff087424 */ /* 0x000fe400078e00ff */
[----:B------:R-:W-:Y:S01]  /*6180*/  IMAD.MOV.U32 R13, RZ, RZ, RZ ;  /* 0x000000ffff0d7224 */ /* 0x000fe200078e00ff */
[----:B------:R-:W2:Y:S01]  /*6190*/  LDCU.64 UR6, c[0x4][0x88] ;  /* 0x01001100ff0677ac */ /* 0x000ea20008000a00 */
[----:B------:R-:W3:Y:S01]  /*61a0*/  LDC.64 R14, c[0x4][R15] ;  /* 0x010000000f0e7b82 */ /* 0x000ee20000000a00 */
[----:B------:R-:W4:Y:S01]  /*61b0*/  LDCU.64 UR4, c[0x4][0x8] ;  /* 0x01000100ff0477ac */ /* 0x000f220008000a00 */
[----:B-1----:R-:W-:Y:S01]  /*61c0*/  MOV R5, UR9 ;  /* 0x0000000900057c02 */ /* 0x002fe20008000f00 */
[----:B------:R-:W-:Y:S01]  /*61d0*/  IMAD.U32 R4, RZ, RZ, UR8 ;  /* 0x00000008ff047e24 */ /* 0x000fe2000f8e00ff */
[----:B--2---:R-:W-:Y:S01]  /*61e0*/  MOV R7, UR7 ;  /* 0x0000000700077c02 */ /* 0x004fe20008000f00 */
[----:B------:R-:W-:Y:S01]  /*61f0*/  IMAD.U32 R6, RZ, RZ, UR6 ;  /* 0x00000006ff067e24 */ /* 0x000fe2000f8e00ff */
[----:B----4-:R-:W-:Y:S01]  /*6200*/  MOV R11, UR5 ;  /* 0x00000005000b7c02 */ /* 0x010fe20008000f00 */
[----:B------:R-:W-:Y:S02]  /*6210*/  IMAD.U32 R10, RZ, RZ, UR4 ;  /* 0x00000004ff0a7e24 */ /* 0x000fe4000f8e00ff */
[----:B------:R-:W-:Y:S07]  /*6220*/  LEPC R20, `(.L_x_94) ;  /* 0x000000001014794e */ /* 0x000fee0000000000 */
[----:B---3-5:R-:W-:Y:S05]  /*6230*/  CALL.ABS.NOINC R14 ;  /* 0x000000000e007343 */ /* 0x028fea0003c00000 */
.L_x_94:
[----:B------:R-:W-:Y:S01]  /*6240*/  LOP3.LUT P0, RZ, R103, 0x1b0, RZ, 0xc0, !PT ;  /* 0x000001b067ff7812 */ /* 0x000fe2000780c0ff */
[----:B------:R-:W-:Y:S11]  /*6250*/  BSSY.RECONVERGENT B6, `(.L_x_95) ;  /* 0x0000013000067945 */ /* 0x000ff60003800200 */
[----:B------:R-:W-:Y:S01]  /*6260*/  @!UPT UIADD3 URZ, UPT, UPT, URZ, URZ, URZ ;  /* 0x000000fffffff290 */ /* 0x000fe2000fffe0ff */
[----:B------:R-:W-:Y:S05]  /*6270*/  @!P0 BRA `(.L_x_96) ;  /* 0x0000000000408947 */ /* 0x000fea0003800000 */
        /* <DEDUP_REMOVED lines=16> */
.L_x_96:
[----:B------:R-:W-:Y:S05]  /*6380*/  BSYNC.RECONVERGENT B6 ;  /* 0x0000000000067941 */ /* 0x000fea0003800200 */
.L_x_95:
[----:B------:R-:W-:Y:S01]  /*6390*/  R2UR UR4, R101 ;  /* 0x00000000650472ca */ /* 0x000fe200000e0000 */
[----:B------:R-:W-:Y:S01]  /*63a0*/  UISETP.NE.U32.AND UP0, UPT, UR62, URZ, UPT ;  /* 0x000000ff3e00728c */ /* 0x000fe2000bf05070 */
[----:B------:R-:W-:Y:S02]  /*63b0*/  ISETP.NE.U32.AND P4, PT, R84, RZ, PT ;  /* 0x000000ff5400720c */ /* 0x000fe40003f85070 */
[----:B------:R-:W-:Y:S01]  /*63c0*/  ISETP.NE.U32.AND P2, PT, RZ, UR54, PT ;  /* 0x00000036ff007c0c */ /* 0x000fe2000bf45070 */
[----:B------:R-:W-:Y:S01]  /*63d0*/  UISETP.NE.AND.EX UP1, UPT, UR63, URZ, UPT, UP0 ;  /* 0x000000ff3f00728c */ /* 0x000fe2000bf25300 */
[----:B------:R-:W-:Y:S01]  /*63e0*/  ISETP.NE.AND.EX P4, PT, R85, RZ, PT, P4 ;  /* 0x000000ff5500720c */ /* 0x000fe20003f85340 */
[----:B------:R-:W-:Y:S01]  /*63f0*/  UPLOP3.LUT UP0, UPT, UPT, UPT, UPT, 0x40, 0x4 ;  /* 0x000000000004789c */ /* 0x000fe20003f0e870 */
[----:B------:R-:W-:Y:S05]  /*6400*/  ISETP.NE.AND.EX P2, PT, RZ, UR55, PT, P2 ;  /* 0x00000037ff007c0c */ /* 0x000fea000bf45320 */
[----:B------:R-:W-:Y:S06]  /*6410*/  UISETP.NE.AND UP2, UPT, UR4, URZ, UPT ;  /* 0x000000ff0400728c */ /* 0x000fec000bf45270 */
[----:B------:R-:W-:Y:S05]  /*6420*/  PLOP3.LUT P1, PT, PT, PT, UP2, 0x80, 0x8 ;  /* 0x000000000008781c */ /* 0x000fea0003f2f028 */
[----:B------:R-:W-:Y:S06]  /*6430*/  @UP2 UPLOP3.LUT UP0, UPT, UPT, UPT, UP1, 0x80, 0x8 ;  /* 0x000000000008289c */ /* 0x000fec0003f0f010 */
[----:B------:R-:W-:Y:S01]  /*6440*/  PLOP3.LUT P0, PT, PT, PT, UP0, 0x80, 0x8 ;  /* 0x000000000008781c */ /* 0x000fe20003f0f008 */
[----:B------:R-:W-:Y:S01]  /*6450*/  @!UPT UIADD3 URZ, UPT, UPT, URZ, URZ, URZ ;  /* 0x000000fffffff290 */ /* 0x000fe2000fffe0ff */
[----:B------:R-:W-:Y:S11]  /*6460*/  BRA.U !UP1, `(.L_x_97) ;  /* 0x00000001093c7547 */ /* 0x000ff6000b800000 */
[----:B------:R-:W-:Y:S01]  /*6470*/  UISETP.NE.U32.AND UP0, UPT, UR54, URZ, UPT ;  /* 0x000000ff3600728c */ /* 0x000fe2000bf05070 */
[----:B------:R-:W-:Y:S01]  /*6480*/  HFMA2 R0, -RZ, RZ, 0, 5.9604644775390625e-08 ;  /* 0x00000001ff007431 */ /* 0x000fe200000001ff */
[----:B------:R-:W1:Y:S01]  /*6490*/  LDCU.64 UR8, c[0x0][0x358] ;  /* 0x00006b00ff0877ac */ /* 0x000e620008000a00 */
[----:B------:R-:W-:Y:S01]  /*64a0*/  IMAD.MOV.U32 R92, RZ, RZ, 0x1 ;  /* 0x00000001ff5c7424 */ /* 0x000fe200078e00ff */
[----:B------:R-:W-:Y:S06]  /*64b0*/  UISETP.NE.AND.EX UP0, UPT, UR55, URZ, UPT, UP0 ;  /* 0x000000ff3700728c */ /* 0x000fec000bf05300 */
        /* <DEDUP_REMOVED lines=9> */
[----:B-12---:R-:W-:Y:S02]  /*6550*/  @!P3 IMAD.U32 R41, RZ, RZ, UR4 ;  /* 0x00000004ff29be24 */ /* 0x006fe4000f8e00ff */
.L_x_97:
[----:B------:R-:W-:Y:S05]  /*6560*/  @!P4 BRA `(.L_x_98) ;  /* 0x000000000024c947 */ /* 0x000fea0003800000 */
[----:B------:R-:W-:Y:S01]  /*6570*/  ISETP.NE.U32.AND P3, PT, R74, RZ, PT ;  /* 0x000000ff4a00720c */ /* 0x000fe20003f65070 */
[----:B------:R-:W1:Y:S03]  /*6580*/  LDCU.64 UR4, c[0x0][0x358] ;  /* 0x00006b00ff0477ac */ /* 0x000e660008000a00 */
[----:B------:R-:W-:Y:S11]  /*6590*/  ISETP.NE.AND.EX P3, PT, R75, RZ, PT, P3 ;  /* 0x000000ff4b00720c */ /* 0x000ff60003f65330 */
[----:B------:R-:W-:Y:S02]  /*65a0*/  @!UPT UIADD3 URZ, UPT, UPT, URZ, URZ, URZ ;  /* 0x000000fffffff290 */ /* 0x000fe4000fffe0ff */
[----:B------:R-:W2:Y:S01]  /*65b0*/  @P3 LDC.64 R4, c[0x0][0x9a8] ;  /* 0x00026a00ff043b82 */ /* 0x000ea20000000a00 */
[----:B------:R-:W-:Y:S04]  /*65c0*/  @P3 IMAD R0, R84, UR50, RZ ;  /* 0x0000003254003c24 */ /* 0x000fe8000f8e02ff */
[----:B--2---:R-:W-:Y:S05]  /*65d0*/  @P3 IMAD.WIDE R4, R0, 0x4, R4 ;  /* 0x0000000400043825 */ /* 0x004fea00078e0204 */
[----:B-1---5:R1:W5:Y:S02]  /*65e0*/  @P3 LDG.E R38, desc[UR4][R4.64] ;  /* 0x0000000404263981 */ /* 0x022364000c1e1900 */
[----:B-1----:R-:W2:Y:S02]  /*65f0*/  @!P3 LDC R38, c[0x0][0x9a0] ;  /* 0x00026800ff26bb82 */ /* 0x002ea40000000800 */
.L_x_98:
[----:B-----5:R-:W-:Y:S01]  /*6600*/  FSETP.NEU.AND P4, PT, R41, RZ, PT ;  /* 0x000000ff2900720b */ /* 0x020fe20003f8d000 */
[----:B------:R-:W1:Y:S01]  /*6610*/  LDCU.128 UR12, c[0x0][0xb90] ;  /* 0x00017200ff0c77ac */ /* 0x000e620008000c00 */
[----:B------:R-:W-:Y:S01]  /*6620*/  SEL R6, RZ, 0xffffffff, P2 ;  /* 0xffffffffff067807 */ /* 0x000fe20001000000 */
[----:B------:R-:W-:Y:S01]  /*6630*/  BSSY B1, `(.L_x_99) ;  /* 0x000005a000017945 */ /* 0x000fe20003800000 */
[----:B------:R-:W-:Y:S01]  /*6640*/  LOP3.LUT P3, RZ, R92, 0xff, RZ, 0xc0, !PT ;  /* 0x000000ff5cff7812 */ /* 0x000fe2000786c0ff */
[----:B------:R-:W-:Y:S01]  /*6650*/  IMAD.MOV.U32 R114, RZ, RZ, 0x1 ;  /* 0x00000001ff727424 */ /* 0x000fe200078e00ff */
[----:B------:R-:W-:Y:S01]  /*6660*/  @P1 SEL R3, RZ, 0xffffffff, P4 ;  /* 0xffffffffff031807 */ /* 0x000fe20002000000 */
[----:B------:R-:W-:Y:S01]  /*6670*/  IMAD.IADD R39, R37, 0x1, R2 ;  /* 0x0000000125277824 */ /* 0x000fe200078e0202 */
[----:B------:R-:W-:Y:S01]  /*6680*/  LEA R0, R86, UR49, 0x3 ;  /* 0x0000003156007c11 */ /* 0x000fe2000f8e18ff */
[----:B------:R-:W3:Y:S01]  /*6690*/  LDCU UR11, c[0x0][0xba0] ;  /* 0x00017400ff0b77ac */ /* 0x000ee20008000800 */
[----:B------:R-:W-:Y:S02]  /*66a0*/  @P0 SEL R3, R6, R3, !P3 ;  /* 0x0000000306030207 */ /* 0x000fe40005800000 */
[----:B------:R-:W-:Y:S02]  /*66b0*/  CS2R R82, SRZ ;  /* 0x0000000000527805 */ /* 0x000fe4000001ff00 */
[----:B------:R-:W-:Y:S01]  /*66c0*/  LEA R113, R36, UR49, 0x3 ;  /* 0x0000003124717c11 */ /* 0x000fe2000f8e18ff */
[----:B------:R-:W-:Y:S01]  /*66d0*/  USHF.L.U32 UR8, UR52, 0x6, URZ ;  /* 0x0000000634087899 */ /* 0x000fe200080006ff */
[----:B------:R-:W-:Y:S02]  /*66e0*/  @P1 LOP3.LUT R3, R3, 0x1, RZ, 0xc0, !PT ;  /* 0x0000000103031812 */ /* 0x000fe400078ec0ff */
[----:B------:R-:W-:Y:S02]  /*66f0*/  CS2R R80, SRZ ;  /* 0x0000000000507805 */ /* 0x000fe4000001ff00 */
[----:B------:R-:W-:Y:S02]  /*6700*/  SHF.L.U32 R4, R88, 0x1f, RZ ;  /* 0x0000001f58047819 */ /* 0x000fe400000006ff */
[----:B------:R-:W-:Y:S02]  /*6710*/  CS2R R78, SRZ ;  /* 0x00000000004e7805 */ /* 0x000fe4000001ff00 */
[----:B------:R-:W-:Y:S01]  /*6720*/  ISETP.NE.U32.OR P6, PT, R3, 0x1, !P1 ;  /* 0x000000010300780c */ /* 0x000fe20004fc5470 */
[----:B------:R-:W-:Y:S01]  /*6730*/  IMAD.U32 R107, RZ, RZ, UR8 ;  /* 0x00000008ff6b7e24 */ /* 0x000fe2000f8e00ff */
[----:B------:R-:W-:Y:S02]  /*6740*/  R2UR UR4, R97 ;  /* 0x00000000610472ca */ /* 0x000fe400000e0000 */
[----:B------:R-:W-:Y:S02]  /*6750*/  CS2R R76, SRZ ;  /* 0x00000000004c7805 */ /* 0x000fe4000001ff00 */
[----:B------:R-:W-:Y:S02]  /*6760*/  R2UR UR6, R96 ;  /* 0x00000000600672ca */ /* 0x000fe400000e0000 */
[----:B------:R-:W-:Y:S02]  /*6770*/  R2UR UR10, R98 ;  /* 0x00000000620a72ca */ /* 0x000fe400000e0000 */
[----:B------:R-:W-:Y:S02]  /*6780*/  R2UR UR9, R95 ;  /* 0x000000005f0972ca */ /* 0x000fe400000e0000 */
[----:B------:R-:W-:Y:S02]  /*6790*/  PLOP3.LUT P2, PT, PT, PT, UP1, 0x80, 0x8 ;  /* 0x000000000008781c */ /* 0x000fe40003f4f018 */
[----:B------:R-:W-:Y:S02]  /*67a0*/  SEL R3, RZ, 0xffffffff, P4 ;  /* 0xffffffffff037807 */ /* 0x000fe40002000000 */
[----:B------:R-:W-:Y:S01]  /*67b0*/  @P6 SHF.L.U32 R9, R73, 0x1f, RZ ;  /* 0x0000001f49096819 */ /* 0x000fe200000006ff */
[----:B------:R-:W-:Y:S01]  /*67c0*/  UIMAD.WIDE.U32 UR4, UR8, UR4, URZ ;  /* 0x00000004080472a5 */ /* 0x000fe2000f8e00ff */
[----:B------:R-:W-:Y:S02]  /*67d0*/  P2R R108, PR, RZ, 0x40 ;  /* 0x00000040ff6c7803 */ /* 0x000fe40000000000 */
[----:B------:R-:W4:Y:S01]  /*67e0*/  @P6 SYNCS.PHASECHK.TRANS64.TRYWAIT P1, [R0+URZ+0x110], R9 ;  /* 0x00011009000065a7 */ /* 0x000f2200080211ff */
[----:B------:R-:W-:Y:S02]  /*67f0*/  UISETP.NE.AND UP0, UPT, UR10, 0x1, UPT ;  /* 0x000000010a00788c */ /* 0x000fe4000bf05270 */
[----:B------:R-:W-:Y:S02]  /*6800*/  USHF.R.U32.HI UR5, URZ, UR6, UR5 ;  /* 0x00000006ff057299 */ /* 0x000fe40008011605 */
[----:B------:R-:W-:Y:S02]  /*6810*/  @P2 SEL R3, R6, R3, !P3 ;  /* 0x0000000306032207 */ /* 0x000fe40005800000 */
[----:B------:R-:W-:Y:S02]  /*6820*/  USEL UR5, UR8, UR5, !UP0 ;  /* 0x0000000508057287 */ /* 0x000fe4000c000000 */
[----:B------:R-:W-:Y:S01]  /*6830*/  UISETP.NE.AND UP0, UPT, UR9, 0x1, UPT ;  /* 0x000000010900788c */ /* 0x000fe2000bf05270 */
[----:B------:R-:W-:Y:S03]  /*6840*/  LOP3.LUT R3, R3, 0x1, RZ, 0xc0, !PT ;  /* 0x0000000103037812 */ /* 0x000fe600078ec0ff */
[----:B------:R-:W-:Y:S01]  /*6850*/  IMAD R6, RZ, RZ, -UR5 ;  /* 0x80000005ff067e24 */ /* 0x000fe2000f8e02ff */
[----:B------:R-:W-:Y:S01]  /*6860*/  ISETP.NE.U32.AND P5, PT, R3, 0x1, PT ;  /* 0x000000010300780c */ /* 0x000fe20003fa5070 */
[----:B------:R-:W-:Y:S01]  /*6870*/  IMAD.U32 R106, RZ, RZ, UR5 ;  /* 0x00000005ff6a7e24 */ /* 0x000fe2000f8e00ff */
[----:B------:R2:W2:Y:S01]  /*6880*/  SYNCS.PHASECHK.TRANS64.TRYWAIT P0, [R113+URZ+0x150], R4 ;  /* 0x00015004710075a7 */ /* 0x0004a200080011ff */
[----:B-1----:R-:W-:Y:S01]  /*6890*/  UIMAD.WIDE.U32 UR6, UR5, UR12, URZ ;  /* 0x0000000c050672a5 */ /* 0x002fe2000f8e00ff */
[----:B------:R-:W-:Y:S01]  /*68a0*/  IMAD R107, R6, UR10, R107 ;  /* 0x0000000a066b7c24 */ /* 0x000fe2000f8e026b */
[----:B------:R-:W-:Y:S05]  /*68b0*/  P2R R115, PR, RZ, 0x20 ;  /* 0x00000020ff737803 */ /* 0x000fea0000000000 */
[----:B------:R-:W-:Y:S02]  /*68c0*/  UMOV UR4, UR7 ;  /* 0x0000000700047c82 */ /* 0x000fe40008000000 */
[----:B------:R-:W-:Y:S04]  /*68d0*/  USHF.R.U32.HI UR4, URZ, UR13, UR4 ;  /* 0x0000000dff047299 */ /* 0x000fe80008011604 */
[----:B------:R-:W-:Y:S02]  /*68e0*/  USEL UR4, UR5, UR4, !UP0 ;  /* 0x0000000405047287 */ /* 0x000fe4000c000000 */
[----:B------:R-:W-:Y:S02]  /*68f0*/  UISETP.NE.AND UP0, UPT, UR14, 0x1, UPT ;  /* 0x000000010e00788c */ /* 0x000fe4000bf05270 */
[----:B------:R-:W-:Y:S02]  /*6900*/  UIMAD.WIDE.U32 UR6, UR4, UR15, URZ ;  /* 0x0000000f040672a5 */ /* 0x000fe4000f8e00ff */
[----:B------:R-:W-:Y:S02]  /*6910*/  IMAD.U32 R105, RZ, RZ, UR4 ;  /* 0x00000004ff697e24 */ /* 0x000fe4000f8e00ff */
[----:B------:R-:W-:Y:S01]  /*6920*/  IMAD R7, RZ, RZ, -UR4 ;  /* 0x80000004ff077e24 */ /* 0x000fe2000f8e02ff */
[----:B------:R-:W-:Y:S01]  /*6930*/  PLOP3.LUT P2, PT, PT, PT, UP0, 0x80, 0x8 ;  /* 0x000000000008781c */ /* 0x000fe20003f4f008 */
[----:B------:R-:W-:Y:S01]  /*6940*/  IMAD.U32 R104, RZ, RZ, UR4 ;  /* 0x00000004ff687e24 */ /* 0x000fe2000f8e00ff */
[----:B------:R-:W-:Y:S01]  /*6950*/  UMOV UR6, UR7 ;  /* 0x0000000700067c82 */ /* 0x000fe20008000000 */
[----:B------:R-:W-:Y:S01]  /*6960*/  IMAD R106, R7, UR9, R106 ;  /* 0x00000009076a7c24 */ /* 0x000fe2000f8e026a */
[----:B---3--:R-:W-:Y:S06]  /*6970*/  USHF.R.U32.HI UR6, URZ, UR11, UR6 ;  /* 0x0000000bff067299 */ /* 0x008fec0008011606 */
[----:B------:R-:W-:Y:S05]  /*6980*/  SEL R105, R105, UR6, !P2 ;  /* 0x0000000669697c07 */ /* 0x000fea000d000000 */
[----:B------:R-:W-:Y:S04]  /*6990*/  IMAD.MOV R5, RZ, RZ, -R105 ;  /* 0x000000ffff057224 */ /* 0x000fe800078e0a69 */
[----:B------:R-:W-:Y:S01]  /*69a0*/  IMAD R104, R5, UR14, R104 ;  /* 0x0000000e05687c24 */ /* 0x000fe2000f8e0268 */
[----:B----4-:R-:W-:Y:S01]  /*69b0*/  @P6 SEL R114, RZ, 0x1, !P1 ;  /* 0x00000001ff726807 */ /* 0x010fe20004800000 */
[----:B------:R-:W-:Y:S06]  /*69c0*/  @!P6 BRA `(.L_x_100) ;  /* 0x000000000080e947 */ /* 0x000fec0003800000 */
[----:B------:R-:W-:Y:S01]  /*69d0*/  @P5 IMAD R6, R86, 0x1000, R89 ;  /* 0x0000100056065824 */ /* 0x000fe200078e0259 */
[----:B------:R-:W1:Y:S01]  /*69e0*/  S2R R2, SR_CgaCtaId ;  /* 0x0000000000027919 */ /* 0x000e620000008800 */
[----:B------:R-:W-:Y:S01]  /*69f0*/  ISETP.NE.AND P1, PT, R114, RZ, PT ;  /* 0x000000ff7200720c */ /* 0x000fe20003f25270 */
[----:B------:R-:W-:Y:S01]  /*6a00*/  BSSY B0, `(.L_x_101) ;  /* 0x000000b000007945 */ /* 0x000fe20003800000 */
[----:B------:R-:W-:Y:S01]  /*6a10*/  @P5 VIADD R5, R6, UR49 ;  /* 0x0000003106055c36 */ /* 0x000fe20008000000 */
[----:B------:R-:W-:Y:S02]  /*6a20*/  CS2R R78, SRZ ;  /* 0x00000000004e7805 */ /* 0x000fe4000001ff00 */
[----:B------:R-:W-:Y:S02]  /*6a30*/  CS2R R76, SRZ ;  /* 0x00000000004c7805 */ /* 0x000fe4000001ff00 */
[----:B------:R-:W-:Y:S01]  /*6a40*/  CS2R R82, SRZ ;  /* 0x0000000000527805 */ /* 0x000fe2000001ff00 */
[----:B------:R-:W-:Y:S01]  /*6a50*/  @P5 IMAD R5, R90, -0x10, R5 ;  /* 0xfffffff05a055824 */ /* 0x000fe200078e0205 */
[----:B------:R-:W-:Y:S04]  /*6a60*/  CS2R R80, SRZ ;  /* 0x0000000000507805 */ /* 0x000fe8000001ff00 */
[----:B------:R-:W-:Y:S05]  /*6a70*/  @P1 BRA `(.L_x_102) ;  /* 0x00000000000c1947 */ /* 0x000fea0003800000 */
[----:B------:R-:W-:Y:S04]  /*6a80*/  SHF.L.U32 R3, R73, 0x1f, RZ ;  /* 0x0000001f49037819 */ /* 0x000fe800000006ff */
[----:B------:R-:W3:Y:S02]  /*6a90*/  SYNCS.PHASECHK.TRANS64.TRYWAIT P1, [R0+URZ+0x110], R3 ;  /* 0x00011003000075a7 */ /* 0x000ee400080211ff */
[----:B---3--:R-:W-:Y:S05]  /*6aa0*/  @!P1 BRA `(.L_x_103) ;  /* 0x0000002400e89947 */ /* 0x008fea0003800000 */
.L_x_102:
[----:B------:R-:W-:Y:S05]  /*6ab0*/  BSYNC B0 ;  /* 0x0000000000007941 */ /* 0x000fea0003800000 */
.L_x_101:
[----:B------:R-:W-:Y:S01]  /*6ac0*/  ISETP.NE.AND P1, PT, R115, RZ, PT ;  /* 0x000000ff7300720c */ /* 0x000fe20003f25270 */
[----:B---3--:R-:W-:Y:S02]  /*6ad0*/  VIADD R3, R0, 0x120 ;  /* 0x0000012000037836 */ /* 0x008fe40000000000 */
[----:B------:R-:W-:Y:S03]  /*6ae0*/  VIADD R86, R86, 0x1 ;  /* 0x0000000156567836 */ /* 0x000fe60000000000 */
[----:B-1----:R-:W-:Y:S07]  /*6af0*/  PRMT R2, R2, 0x654, R3 ;  /* 0x0000065402027816 */ /* 0x002fee0000000003 */
[----:B------:R1:W3:Y:S04]  /*6b00*/  @P1 LDS.128 R76, [R6+UR49+0x200] ;  /* 0x00020031064c1984 */ /* 0x0002e80008000c00 */
[----:B------:R1:W4:Y:S01]  /*6b10*/  @P1 LDS.128 R80, [R5+0x210] ;  /* 0x0002100005501984 */ /* 0x0003220000000c00 */
[C---:B------:R-:W-:Y:S01]  /*6b20*/  ISETP.NE.AND P1, PT, R86.reuse, 0x2, PT ;  /* 0x000000025600780c */ /* 0x040fe20003f25270 */
[----:B------:R-:W-:Y:S01]  /*6b30*/  @!PT LDS RZ, [RZ] ;  /* 0x00000000fffff984 */ /* 0x000fe20000000800 */
[----:B------:R-:W-:Y:S01]  /*6b40*/  @!PT LDS RZ, [RZ] ;  /* 0x00000000fffff984 */ /* 0x000fe20000000800 */
[----:B------:R-:W-:Y:S01]  /*6b50*/  @!PT LDS RZ, [RZ] ;  /* 0x00000000fffff984 */ /* 0x000fe20000000800 */
[----:B------:R-:W-:Y:S01]  /*6b60*/  @!PT LDS RZ, [RZ] ;  /* 0x00000000fffff984 */ /* 0x000fe20000000800 */
[----:B------:R5:W-:Y:S06]  /*6b70*/  MEMBAR.ALL.CTA ;  /* 0x0000000000007992 */ /* 0x000bec0000008000 */
[----:B-----5:R-:W5:Y:S01]  /*6b80*/  FENCE.VIEW.ASYNC.S ;  /* 0x00000000000073c6 */ /* 0x020f620000000000 */
[----:B------:R-:W-:Y:S02]  /*6b90*/  SEL R0, RZ, 0x1, P1 ;  /* 0x00000001ff007807 */ /* 0x000fe40000800000 */
[----:B------:R-:W-:Y:S02]  /*6ba0*/  SEL R86, R86, RZ, P1 ;  /* 0x000000ff56567207 */ /* 0x000fe40000800000 */
[----:B------:R-:W-:Y:S01]  /*6bb0*/  LOP3.LUT R73, R73, R0, RZ, 0x3c, !PT ;  /* 0x0000000049497212 */ /* 0x000fe200078e3cff */
[----:B-----5:R1:W-:Y:S06]  /*6bc0*/  SYNCS.ARRIVE.TRANS64.RED.A1T0 RZ, [R2+URZ], RZ ;  /* 0x000000ff02ff79a7 */ /* 0x0203ec00081004ff */
.L_x_100:
[----:B------:R-:W-:Y:S05]  /*6bd0*/  BSYNC B1 ;  /* 0x0000000000017941 */ /* 0x000fea0003800000 */
.L_x_99:
[----:B------:R-:W-:Y:S04]  /*6be0*/  SHF.R.U32.HI R0, RZ, 0x15, R39 ;  /* 0x00000015ff007819 */ /* 0x000fe80000011627 */
[----:B------:R-:W-:Y:S01]  /*6bf0*/  LOP3.LUT P1, RZ, R0, 0x3, R93, 0x48, !PT ;  /* 0x0000000300ff7812 */ /* 0x000fe2000782485d */
[----:B------:R-:W-:Y:S01]  /*6c00*/  @!UPT UIADD3 URZ, UPT, UPT, URZ, URZ, URZ ;  /* 0x000000fffffff290 */ /* 0x000fe2000fffe0ff */
[----:B--2---:R-:W-:Y:S11]  /*6c10*/  @P0 BRA `(.L_x_104) ;  /* 0x0000000000080947 */ /* 0x004ff60003800000 */
[----:B------:R-:W2:Y:S02]  /*6c20*/  SYNCS.PHASECHK.TRANS64.TRYWAIT P0, [R113+URZ+0x150], R4 ;  /* 0x00015004710075a7 */ /* 0x000ea400080011ff */
[----:B--2---:R-:W-:Y:S05]  /*6c30*/  @!P0 BRA `(.L_x_105) ;  /* 0x0000002400988947 */ /* 0x004fea0003800000 */
.L_x_104:
[----:B------:R-:W-:Y:S04]  /*6c40*/  BSSY.RECONVERGENT B6, `(.L_x_106) ;  /* 0x0000012000067945 */ /* 0x000fe80003800200 */
[----:B------:R-:W-:Y:S05]  /*6c50*/  @!P1 BRA `(.L_x_107) ;  /* 0x0000000000409947 */ /* 0x000fea0003800000 */
[----:B------:R-:W5:Y:S01]  /*6c60*/  LDCU.64 UR8, c[0x4][0x70] ;  /* 0x01000e00ff0877ac */ /* 0x000f620008000a00 */
[----:B------:R-:W-:Y:S01]  /*6c70*/  MOV R3, 0x0 ;  /* 0x0000000000037802 */ /* 0x000fe20000000f00 */
[----:B------:R-:W-:Y:S02]  /*6c80*/  HFMA2 R12, -RZ, RZ, 0, 5.9604644775390625e-08 ;  /* 0x00000001ff0c7431 */ /* 0x000fe400000001ff */
[----:B------:R-:W-:Y:S02]  /*6c90*/  IMAD.MOV.U32 R8, RZ, RZ, 0x192 ;  /* 0x00000192ff087424 */ /* 0x000fe400078e00ff */
[----:B------:R-:W-:Y:S01]  /*6ca0*/  IMAD.MOV.U32 R13, RZ, RZ, RZ ;  /* 0x000000ffff0d7224 */ /* 0x000fe200078e00ff */
[----:B------:R-:W3:Y:S01]  /*6cb0*/  LDCU.64 UR6, c[0x4][0x78] ;  /* 0x01000f00ff0677ac */ /* 0x000ee20008000a00 */
[----:B-1----:R-:W1:Y:S01]  /*6cc0*/  LDC.64 R2, c[0x4][R3] ;  /* 0x0100000003027b82 */ /* 0x002e620000000a00 */
[----:B------:R-:W4:Y:S01]  /*6cd0*/  LDCU.64 UR4, c[0x4][0x10] ;  /* 0x01000200ff0477ac */ /* 0x000f220008000a00 */
[----:B-----5:R-:W-:Y:S01]  /*6ce0*/  MOV R5, UR9 ;  /* 0x0000000900057c02 */ /* 0x020fe20008000f00 */
[----:B--2---:R-:W-:Y:S01]  /*6cf0*/  IMAD.U32 R4, RZ, RZ, UR8 ;  /* 0x00000008ff047e24 */ /* 0x004fe2000f8e00ff */
[----:B---3--:R-:W-:Y:S01]  /*6d00*/  MOV R7, UR7 ;  /* 0x0000000700077c02 */ /* 0x008fe20008000f00 */
[----:B------:R-:W-:Y:S01]  /*6d10*/  IMAD.U32 R6, RZ, RZ, UR6 ;  /* 0x00000006ff067e24 */ /* 0x000fe2000f8e00ff */
[----:B----4-:R-:W-:Y:S01]  /*6d20*/  MOV R11, UR5 ;  /* 0x00000005000b7c02 */ /* 0x010fe20008000f00 */
[----:B------:R-:W-:Y:S02]  /*6d30*/  IMAD.U32 R10, RZ, RZ, UR4 ;  /* 0x00000004ff0a7e24 */ /* 0x000fe4000f8e00ff */
[----:B------:R-:W-:Y:S07]  /*6d40*/  LEPC R20, `(.L_x_107) ;  /* 0x000000001014794e */ /* 0x000fee0000000000 */
[----:B-1----:R-:W-:Y:S05]  /*6d50*/  CALL.ABS.NOINC R2 ;  /* 0x0000000002007343 */ /* 0x002fea0003c00000 */
.L_x_107:
[----:B------:R-:W-:Y:S05]  /*6d60*/  BSYNC.RECONVERGENT B6 ;  /* 0x0000000000067941 */ /* 0x000fea0003800200 */
.L_x_106:
[-C--:B---3--:R-:W-:Y:S01]  /*6d70*/  F2FP.F16.E4M3.UNPACK_B R42, R76.reuse ;  /* 0x0000004cff2a723e */ /* 0x088fe200020006ff */
[----:B------:R-:W-:Y:S05]  /*6d80*/  WARPSYNC.ALL ;  /* 0x0000000000007948 */ /* 0x000fea0003800000 */
[----:B------:R-:W-:Y:S01]  /*6d90*/  R2UR UR4, R39 ;  /* 0x00000000270472ca */ /* 0x000fe200000e0000 */
[--C-:B------:R-:W-:Y:S01]  /*6da0*/  HADD2.F32 R40, -RZ, R42.reuse.H0_H0 ;  /* 0x2000002aff287230 */ /* 0x100fe20000004100 */
[----:B------:R-:W-:Y:S01]  /*6db0*/  F2FP.F16.E4M3.UNPACK_B R44, R76.H1 ;  /* 0x0000004cff2c723e */ /* 0x000fe200030006ff */
[----:B------:R-:W-:Y:S01]  /*6dc0*/  HADD2.F32 R43, -RZ, R42.H1_H1 ;  /* 0x3000002aff2b7230 */ /* 0x000fe20000004100 */
[-C--:B------:R-:W-:Y:S01]  /*6dd0*/  F2FP.F16.E4M3.UNPACK_B R46, R77.reuse ;  /* 0x0000004dff2e723e */ /* 0x080fe200020006ff */
[----:B------:R-:W-:Y:S01]  /*6de0*/  BSSY.RECONVERGENT B0, `(.L_x_108) ;  /* 0x000009c000007945 */ /* 0x000fe20003800200 */
[----:B------:R-:W-:Y:S01]  /*6df0*/  F2FP.F16.E4M3.UNPACK_B R48, R77.H1 ;  /* 0x0000004dff30723e */ /* 0x000fe200030006ff */
[--C-:B------:R-:W-:Y:S01]  /*6e00*/  HADD2.F32 R42, -RZ, R44.reuse.H0_H0 ;  /* 0x2000002cff2a7230 */ /* 0x100fe20000004100 */
[-C--:B------:R-:W-:Y:S01]  /*6e10*/  F2FP.F16.E4M3.UNPACK_B R50, R78.reuse ;  /* 0x0000004eff32723e */ /* 0x080fe200020006ff */
[----:B------:R-:W-:Y:S01]  /*6e20*/  HADD2.F32 R44, -RZ, R44.H1_H1 ;  /* 0x3000002cff2c7230 */ /* 0x000fe20000004100 */
[----:B------:R-:W-:Y:S01]  /*6e30*/  F2FP.F16.E4M3.UNPACK_B R52, R78.H1 ;  /* 0x0000004eff34723e */ /* 0x000fe200030006ff */
[--C-:B------:R-:W-:Y:S01]  /*6e40*/  HADD2.F32 R45, -RZ, R46.reuse.H0_H0 ;  /* 0x2000002eff2d7230 */ /* 0x100fe20000004100 */
[----:B------:R-:W-:Y:S01]  /*6e50*/  F2FP.F16.E4M3.UNPACK_B R54, R79 ;  /* 0x0000004fff36723e */ /* 0x000fe200020006ff */
[----:B-12---:R-:W-:Y:S01]  /*6e60*/  LDTM.16dp32bit_t0_t15.x32 R4, tmem[UR4] ;  /* 0x00000004000479ee */ /* 0x006fe20008a80000 */
[----:B------:R-:W1:Y:S01]  /*6e70*/  LDTM.16dp32bit_t16_t31.x32 R4, tmem[UR4+0x20] ;  /* 0x00002004000479ee */ /* 0x000e620008aa0000 */
[----:B------:R-:W-:Y:S01]  /*6e80*/  ISETP.NE.AND P6, PT, R108, RZ, PT ;  /* 0x000000ff6c00720c */ /* 0x000fe20003fc5270 */
[----:B------:R-:W-:Y:S01]  /*6e90*/  HADD2.F32 R46, -RZ, R46.H1_H1 ;  /* 0x3000002eff2e7230 */ /* 0x000fe20000004100 */
[----:B------:R-:W-:Y:S01]  /*6ea0*/  IADD3 R121, PT, PT, R89, UR49, RZ ;  /* 0x0000003159797c10 */ /* 0x000fe2000fffe0ff */
[--C-:B------:R-:W-:Y:S01]  /*6eb0*/  HADD2.F32 R49, -RZ, R50.reuse.H0_H0 ;  /* 0x20000032ff317230 */ /* 0x100fe20000004100 */
[----:B------:R-:W-:Y:S01]  /*6ec0*/  SHF.L.U32 R120, R102, 0x4, RZ ;  /* 0x0000000466787819 */ /* 0x000fe200000006ff */
[----:B------:R-:W-:Y:S01]  /*6ed0*/  HADD2.F32 R50, -RZ, R50.H1_H1 ;  /* 0x30000032ff327230 */ /* 0x000fe20000004100 */
[----:B----4-:R-:W-:Y:S01]  /*6ee0*/  F2FP.F16.E4M3.UNPACK_B R58, R80 ;  /* 0x00000050ff3a723e */ /* 0x010fe200020006ff */
[--C-:B------:R-:W-:Y:S01]  /*6ef0*/  HADD2.F32 R53, -RZ, R54.reuse.H0_H0 ;  /* 0x20000036ff357230 */ /* 0x100fe20000004100 */
[----:B------:R-:W-:Y:S01]  /*6f00*/  IADD3 R112, PT, PT, R121, R120, RZ ;  /* 0x0000007879707210 */ /* 0x000fe20007ffe0ff */
[----:B------:R-:W-:Y:S01]  /*6f10*/  HADD2.F32 R54, -RZ, R54.H1_H1 ;  /* 0x30000036ff367230 */ /* 0x000fe20000004100 */
[----:B------:R-:W-:Y:S01]  /*6f20*/  F2FP.F16.E4M3.UNPACK_B R62, R81 ;  /* 0x00000051ff3e723e */ /* 0x000fe200020006ff */
[--C-:B------:R-:W-:Y:S01]  /*6f30*/  HADD2.F32 R57, -RZ, R58.reuse.H0_H0 ;  /* 0x2000003aff397230 */ /* 0x100fe20000004100 */
[----:B------:R-:W-:Y:S01]  /*6f40*/  F2FP.F16.E4M3.UNPACK_B R66, R82 ;  /* 0x00000052ff42723e */ /* 0x000fe200020006ff */
[----:B------:R-:W-:Y:S01]  /*6f50*/  HADD2.F32 R58, -RZ, R58.H1_H1 ;  /* 0x3000003aff3a7230 */ /* 0x000fe20000004100 */
[----:B------:R-:W-:Y:S01]  /*6f60*/  F2FP.F16.E4M3.UNPACK_B R70, R83 ;  /* 0x00000053ff46723e */ /* 0x000fe200020006ff */
[--C-:B------:R-:W-:Y:S01]  /*6f70*/  HADD2.F32 R61, -RZ, R62.reuse.H0_H0 ;  /* 0x2000003eff3d7230 */ /* 0x100fe20000004100 */
[----:B------:R-:W-:Y:S01]  /*6f80*/  F2FP.F16.E4M3.UNPACK_B R56, R79.H1 ;  /* 0x0000004fff38723e */ /* 0x000fe200030006ff */
[----:B------:R-:W-:Y:S01]  /*6f90*/  HADD2.F32 R62, -RZ, R62.H1_H1 ;  /* 0x3000003eff3e7230 */ /* 0x000fe20000004100 */
[----:B------:R-:W-:Y:S01]  /*6fa0*/  F2FP.F16.E4M3.UNPACK_B R60, R80.H1 ;  /* 0x00000050ff3c723e */ /* 0x000fe200030006ff */
[--C-:B------:R-:W-:Y:S01]  /*6fb0*/  HADD2.F32 R65, -RZ, R66.reuse.H0_H0 ;  /* 0x20000042ff417230 */ /* 0x100fe20000004100 */
[----:B------:R-:W-:Y:S01]  /*6fc0*/  F2FP.F16.E4M3.UNPACK_B R64, R81.H1 ;  /* 0x00000051ff40723e */ /* 0x000fe200030006ff */
[----:B------:R-:W-:Y:S01]  /*6fd0*/  HADD2.F32 R66, -RZ, R66.H1_H1 ;  /* 0x30000042ff427230 */ /* 0x000fe20000004100 */
[----:B------:R-:W-:Y:S01]  /*6fe0*/  F2FP.F16.E4M3.UNPACK_B R68, R82.H1 ;  /* 0x00000052ff44723e */ /* 0x000fe200030006ff */
[C---:B-1----:R-:W-:Y:S01]  /*6ff0*/  FMUL R0, R38.reuse, R4 ;  /* 0x0000000426007220 */ /* 0x042fe20000400000 */
[C---:B------:R-:W-:Y:S01]  /*7000*/  FMUL R2, R38.reuse, R5 ;  /* 0x0000000526027220 */ /* 0x040fe20000400000 */
[C---:B------:R-:W-:Y:S01]  /*7010*/  FMUL R4, R38.reuse, R8 ;  /* 0x0000000826047220 */ /* 0x040fe20000400000 */
[C---:B------:R-:W-:Y:S01]  /*7020*/  FMUL R5, R38.reuse, R9 ;  /* 0x0000000926057220 */ /* 0x040fe20000400000 */
[C---:B------:R-:W-:Y:S01]  /*7030*/  FFMA R0, R41.reuse, R40, R0 ;  /* 0x0000002829007223 */ /* 0x040fe20000000000 */
[C---:B------:R-:W-:Y:S01]  /*7040*/  FFMA R2, R41.reuse, R43, R2 ;  /* 0x0000002b29027223 */ /* 0x040fe20000000002 */
[C---:B------:R-:W-:Y:S01]  /*7050*/  FMUL R8, R38.reuse, R12 ;  /* 0x0000000c26087220 */ /* 0x040fe20000400000 */
        /* <DEDUP_REMOVED lines=9> */
[--C-:B------:R-:W-:Y:S02]  /*70f0*/  HADD2.F32 R69, -RZ, R70.reuse.H0_H0 ;  /* 0x20000046ff457230 */ /* 0x100fe40000004100 */
[C---:B------:R-:W-:Y:S01]  /*7100*/  FMUL R28, R38.reuse, R32 ;  /* 0x00000020261c7220 */ /* 0x040fe20000400000 */
[----:B------:R-:W-:Y:S02]  /*7110*/  HADD2.F32 R70, -RZ, R70.H1_H1 ;  /* 0x30000046ff467230 */ /* 0x000fe40000004100 */
[C---:B------:R-:W-:Y:S01]  /*7120*/  FMUL R29, R38.reuse, R33 ;  /* 0x00000021261d7220 */ /* 0x040fe20000400000 */
[C---:B------:R-:W-:Y:S01]  /*7130*/  FMUL R3, R38.reuse, R6 ;  /* 0x0000000626037220 */ /* 0x040fe20000400000 */
[C---:B------:R-:W-:Y:S01]  /*7140*/  FMUL R7, R38.reuse, R7 ;  /* 0x0000000726077220 */ /* 0x040fe20000400000 */
[--C-:B------:R-:W-:Y:S02]  /*7150*/  HADD2.F32 R47, -RZ, R48.reuse.H0_H0 ;  /* 0x20000030ff2f7230 */ /* 0x100fe40000004100 */
[C---:B------:R-:W-:Y:S01]  /*7160*/  FMUL R6, R38.reuse, R10 ;  /* 0x0000000a26067220 */ /* 0x040fe20000400000 */
[C---:B------:R-:W-:Y:S01]  /*7170*/  FFMA R3, R41.reuse, R42, R3 ;  /* 0x0000002a29037223 */ /* 0x040fe20000000003 */
[----:B------:R-:W-:Y:S02]  /*7180*/  HADD2.F32 R48, -RZ, R48.H1_H1 ;  /* 0x30000030ff307230 */ /* 0x000fe40000004100 */
[C---:B------:R-:W-:Y:S01]  /*7190*/  FFMA R7, R41.reuse, R44, R7 ;  /* 0x0000002c29077223 */ /* 0x040fe20000000007 */
[C---:B------:R-:W-:Y:S01]  /*71a0*/  FFMA R4, R41.reuse, R45, R4 ;  /* 0x0000002d29047223 */ /* 0x040fe20000000004 */
[C---:B------:R-:W-:Y:S01]  /*71b0*/  FFMA R5, R41.reuse, R46, R5 ;  /* 0x0000002e29057223 */ /* 0x040fe20000000005 */
[----:B------:R-:W-:Y:S01]  /*71c0*/  F2FP.F16.E4M3.UNPACK_B R72, R83.H1 ;  /* 0x00000053ff48723e */ /* 0x000fe200030006ff */
[----:B------:R-:W-:Y:S01]  /*71d0*/  FFMA R6, R41, R47, R6 ;  /* 0x0000002f29067223 */ /* 0x000fe20000000006 */
[----:B------:R-:W-:Y:S01]  /*71e0*/  F2FP.SATFINITE.E4M3.F32.PACK_AB_MERGE_C R109, R7, R3, RZ ;  /* 0x00000003076d723e */ /* 0x000fe200048070ff */
[C---:B------:R-:W-:Y:S01]  /*71f0*/  FMUL R11, R38.reuse, R11 ;  /* 0x0000000b260b7220 */ /* 0x040fe20000400000 */
[--C-:B------:R-:W-:Y:S02]  /*7200*/  HADD2.F32 R51, -RZ, R52.reuse.H0_H0 ;  /* 0x20000034ff337230 */ /* 0x100fe40000004100 */
[----:B------:R-:W-:Y:S01]  /*7210*/  FMUL R10, R38, R14 ;  /* 0x0000000e260a7220 */ /* 0x000fe20000400000 */
[----:B------:R-:W-:Y:S01]  /*7220*/  HADD2.F32 R52, -RZ, R52.H1_H1 ;  /* 0x30000034ff347230 */ /* 0x000fe20000004100 */
[----:B------:R-:W-:Y:S01]  /*7230*/  F2FP.SATFINITE.E4M3.F32.PACK_AB_MERGE_C R108, R2, R0, R109 ;  /* 0x00000000026c723e */ /* 0x000fe2000480706d */
[C---:B------:R-:W-:Y:S01]  /*7240*/  FFMA R11, R41.reuse, R48, R11 ;  /* 0x00000030290b7223 */ /* 0x040fe2000000000b */
[C---:B------:R-:W-:Y:S01]  /*7250*/  FFMA R8, R41.reuse, R49, R8 ;  /* 0x0000003129087223 */ /* 0x040fe20000000008 */
[----:B------:R-:W-:Y:S01]  /*7260*/  FFMA R9, R41, R50, R9 ;  /* 0x0000003229097223 */ /* 0x000fe20000000009 */
[----:B------:R-:W-:Y:S01]  /*7270*/  ISETP.NE.AND P0, PT, R91, RZ, PT ;  /* 0x000000ff5b00720c */ /* 0x000fe20003f05270 */
[----:B------:R-:W-:Y:S01]  /*7280*/  FFMA R10, R41, R51, R10 ;  /* 0x00000033290a7223 */ /* 0x000fe2000000000a */
[----:B------:R-:W-:Y:S01]  /*7290*/  F2FP.SATFINITE.E4M3.F32.PACK_AB_MERGE_C R110, R11, R6, RZ ;  /* 0x000000060b6e723e */ /* 0x000fe200048070ff */
[C---:B------:R-:W-:Y:S01]  /*72a0*/  FMUL R15, R38.reuse, R15 ;  /* 0x0000000f260f7220 */ /* 0x040fe20000400000 */
[--C-:B------:R-:W-:Y:S02]  /*72b0*/  HADD2.F32 R55, -RZ, R56.reuse.H0_H0 ;  /* 0x20000038ff377230 */ /* 0x100fe40000004100 */
[C---:B------:R-:W-:Y:S01]  /*72c0*/  FMUL R14, R38.reuse, R18 ;  /* 0x00000012260e7220 */ /* 0x040fe20000400000 */
[----:B------:R-:W-:Y:S01]  /*72d0*/  HADD2.F32 R56, -RZ, R56.H1_H1 ;  /* 0x30000038ff387230 */ /* 0x000fe20000004100 */
[----:B------:R-:W-:Y:S01]  /*72e0*/  F2FP.SATFINITE.E4M3.F32.PACK_AB_MERGE_C R109, R5, R4, R110 ;  /* 0x00000004056d723e */ /* 0x000fe2000480706e */
[C---:B------:R-:W-:Y:S01]  /*72f0*/  FFMA R15, R41.reuse, R52, R15 ;  /* 0x00000034290f7223 */ /* 0x040fe2000000000f */
[C---:B------:R-:W-:Y:S01]  /*7300*/  FFMA R12, R41.reuse, R53, R12 ;  /* 0x00000035290c7223 */ /* 0x040fe2000000000c */
[C---:B------:R-:W-:Y:S01]  /*7310*/  FFMA R13, R41.reuse, R54, R13 ;  /* 0x00000036290d7223 */ /* 0x040fe2000000000d */
[C---:B------:R-:W-:Y:S01]  /*7320*/  FMUL R19, R38.reuse, R19 ;  /* 0x0000001326137220 */ /* 0x040fe20000400000 */
[--C-:B------:R-:W-:Y:S02]  /*7330*/  HADD2.F32 R59, -RZ, R60.reuse.H0_H0 ;  /* 0x2000003cff3b7230 */ /* 0x100fe40000004100 */
[C---:B------:R-:W-:Y:S01]  /*7340*/  FFMA R14, R41.reuse, R55, R14 ;  /* 0x00000037290e7223 */ /* 0x040fe2000000000e */
[----:B------:R-:W-:Y:S02]  /*7350*/  HADD2.F32 R60, -RZ, R60.H1_H1 ;  /* 0x3000003cff3c7230 */ /* 0x000fe40000004100 */
[C---:B------:R-:W-:Y:S01]  /*7360*/  FMUL R18, R38.reuse, R22 ;  /* 0x0000001626127220 */ /* 0x040fe20000400000 */
[C---:B------:R-:W-:Y:S01]  /*7370*/  FFMA R19, R41.reuse, R56, R19 ;  /* 0x0000003829137223 */ /* 0x040fe20000000013 */
[C---:B------:R-:W-:Y:S01]  /*7380*/  FMUL R23, R38.reuse, R23 ;  /* 0x0000001726177220 */ /* 0x040fe20000400000 */
[C---:B------:R-:W-:Y:S01]  /*7390*/  FFMA R16, R41.reuse, R57, R16 ;  /* 0x0000003929107223 */ /* 0x040fe20000000010 */
[C---:B------:R-:W-:Y:S01]  /*73a0*/  FFMA R17, R41.reuse, R58, R17 ;  /* 0x0000003a29117223 */ /* 0x040fe20000000011 */
        /* <DEDUP_REMOVED lines=9> */
[----:B------:R-:W-:Y:S01]  /*7440*/  FFMA R22, R41, R63, R22 ;  /* 0x0000003f29167223 */ /* 0x000fe20000000016 */
[----:B------:R-:W-:Y:S02]  /*7450*/  HADD2.F32 R68, -RZ, R68.H1_H1 ;  /* 0x30000044ff447230 */ /* 0x000fe40000004100 */
[C---:B------:R-:W-:Y:S01]  /*7460*/  FMUL R26, R38.reuse, R30 ;  /* 0x0000001e261a7220 */ /* 0x040fe20000400000 */
[----:B------:R-:W-:Y:S01]  /*7470*/  F2FP.SATFINITE.E4M3.F32.PACK_AB_MERGE_C R111, R15, R10, RZ ;  /* 0x0000000a0f6f723e */ /* 0x000fe200048070ff */
        /* <DEDUP_REMOVED lines=8> */
[----:B------:R-:W-:Y:S01]  /*7500*/  F2FP.SATFINITE.E4M3.F32.PACK_AB_MERGE_C R110, R9, R8, R111 ;  /* 0x00000008096e723e */ /* 0x000fe2000480706f */
[----:B------:R-:W-:Y:S01]  /*7510*/  FFMA R31, R41, R68, R31 ;  /* 0x00000044291f7223 */ /* 0x000fe2000000001f */
[----:B------:R-:W-:Y:S01]  /*7520*/  FMUL R35, R38, R35 ;  /* 0x0000002326237220 */ /* 0x000fe20000400000 */
[----:B------:R-:W-:Y:S01]  /*7530*/  F2FP.SATFINITE.E4M3.F32.PACK_AB_MERGE_C R111, R19, R14, RZ ;  /* 0x0000000e136f723e */ /* 0x000fe200048070ff */
[C---:B------:R-:W-:Y:S01]  /*7540*/  FFMA R28, R41.reuse, R69, R28 ;  /* 0x00000045291c7223 */ /* 0x040fe2000000001c */
[C---:B------:R-:W-:Y:S01]  /*7550*/  FFMA R29, R41.reuse, R70, R29 ;  /* 0x00000046291d7223 */ /* 0x040fe2000000001d */
[C---:B------:R-:W-:Y:S01]  /*7560*/  FFMA R30, R41.reuse, R71, R30 ;  /* 0x00000047291e7223 */ /* 0x040fe2000000001e */
[----:B------:R-:W-:Y:S01]  /*7570*/  FFMA R35, R41, R72, R35 ;  /* 0x0000004829237223 */ /* 0x000fe20000000023 */
[----:B------:R-:W-:Y:S02]  /*7580*/  F2FP.SATFINITE.E4M3.F32.PACK_AB_MERGE_C R111, R13, R12, R111 ;  /* 0x0000000c0d6f723e */ /* 0x000fe4000480706f */
[----:B------:R-:W-:Y:S02]  /*7590*/  F2FP.SATFINITE.E4M3.F32.PACK_AB_MERGE_C R116, R23, R18, RZ ;  /* 0x000000121774723e */ /* 0x000fe400048070ff */
[----:B------:R-:W-:Y:S01]  /*75a0*/  F2FP.SATFINITE.E4M3.F32.PACK_AB_MERGE_C R117, R27, R22, RZ ;  /* 0x000000161b75723e */ /* 0x000fe200048070ff */
[----:B------:R1:W-:Y:S01]  /*75b0*/  STS.128 [R89+UR49+0x2200], R108 ;  /* 0x0022006c59007988 */ /* 0x0003e20008000c31 */
[----:B------:R-:W-:Y:S02]  /*75c0*/  F2FP.SATFINITE.E4M3.F32.PACK_AB_MERGE_C R118, R31, R26, RZ ;  /* 0x0000001a1f76723e */ /* 0x000fe400048070ff */
[----:B------:R-:W-:Y:S02]  /*75d0*/  F2FP.SATFINITE.E4M3.F32.PACK_AB_MERGE_C R122, R35, R30, RZ ;  /* 0x0000001e237a723e */ /* 0x000fe400048070ff */
[----:B------:R-:W-:Y:S02]  /*75e0*/  F2FP.SATFINITE.E4M3.F32.PACK_AB_MERGE_C R116, R17, R16, R116 ;  /* 0x000000101174723e */ /* 0x000fe40004807074 */
[----:B------:R-:W-:Y:S02]  /*75f0*/  F2FP.SATFINITE.E4M3.F32.PACK_AB_MERGE_C R117, R21, R20, R117 ;  /* 0x000000141575723e */ /* 0x000fe40004807075 */
[----:B------:R-:W-:Y:S02]  /*7600*/  F2FP.SATFINITE.E4M3.F32.PACK_AB_MERGE_C R118, R25, R24, R118 ;  /* 0x000000181976723e */ /* 0x000fe40004807076 */
[----:B------:R-:W-:Y:S02]  /*7610*/  F2FP.SATFINITE.E4M3.F32.PACK_AB_MERGE_C R119, R29, R28, R122 ;  /* 0x0000001c1d77723e */ /* 0x000fe4000480707a */
[----:B------:R-:W-:Y:S02]  /*7620*/  LEA R121, R86, UR49, 0x3 ;  /* 0x0000003156797c11 */ /* 0x000fe4000f8e18ff */
[----:B------:R-:W-:Y:S01]  /*7630*/  @P6 SHF.L.U32 R122, R73, 0x1f, RZ ;  /* 0x0000001f497a6819 */ /* 0x000fe200000006ff */
[----:B------:R1:W-:Y:S01]  /*7640*/  STS.128 [R112+0x2210], R116 ;  /* 0x0022107470007388 */ /* 0x0003e20000000c00 */
[----:B------:R-:W-:Y:S01]  /*7650*/  @!PT LDS RZ, [RZ] ;  /* 0x00000000fffff984 */ /* 0x000fe20000000800 */
[----:B------:R-:W-:Y:S01]  /*7660*/  @!PT LDS RZ, [RZ] ;  /* 0x00000000fffff984 */ /* 0x000fe20000000800 */
[----:B------:R-:W-:Y:S01]  /*7670*/  @!PT LDS RZ, [RZ] ;  /* 0x00000000fffff984 */ /* 0x000fe20000000800 */
[----:B------:R-:W-:Y:S01]  /*7680*/  @!PT LDS RZ, [RZ] ;  /* 0x00000000fffff984 */ /* 0x000fe20000000800 */
[----:B------:R2:W-:Y:S07]  /*7690*/  MEMBAR.ALL.CTA ;  /* 0x0000000000007992 */ /* 0x0005ee0000008000 */
[----:B--2---:R-:W2:Y:S02]  /*76a0*/  FENCE.VIEW.ASYNC.S ;  /* 0x00000000000073c6 */ /* 0x004ea40000000000 */
[----:B--2---:R-:W-:Y:S06]  /*76b0*/  BAR.SYNC.DEFER_BLOCKING 0x1, 0x80 ;  /* 0x0042000000007b1d */ /* 0x004fec0000010000 */
[----:B------:R-:W-:Y:S05]  /*76c0*/  @P0 BRA `(.L_x_109) ;  /* 0x0000000000340947 */ /* 0x000fea0003800000 */
[----:B------:R-:W2:Y:S01]  /*76d0*/  LDCU.64 UR6, c[0x0][0x348] ;  /* 0x00006900ff0677ac */ /* 0x000ea20008000a00 */
[----:B------:R-:W-:Y:S02]  /*76e0*/  R2UR UR42, R107 ;  /* 0x000000006b2a72ca */ /* 0x000fe400000e0000 */
[----:B------:R-:W-:Y:S01]  /*76f0*/  R2UR UR43, R106 ;  /* 0x000000006a2b72ca */ /* 0x000fe200000e0000 */
[----:B------:R-:W-:Y:S01]  /*7700*/  UIADD3 UR4, UPT, UPT, UR49, 0x2200, URZ ;  /* 0x0000220031047890 */ /* 0x000fe2000fffe0ff */
[----:B------:R-:W-:Y:S02]  /*7710*/  R2UR UR44, R104 ;  /* 0x00000000682c72ca */ /* 0x000fe400000e0000 */
[----:B------:R-:W-:Y:S03]  /*7720*/  R2UR UR45, R105 ;  /* 0x00000000692d72ca */ /* 0x000fe600000e0000 */
[----:B------:R-:W-:Y:S05]  /*7730*/  IMAD.U32 R103, RZ, RZ, UR4 ;  /* 0x00000004ff677e24 */ /* 0x000fea000f8e00ff */
[----:B------:R-:W-:Y:S01]  /*7740*/  R2UR UR40, R103 ;  /* 0x00000000672872ca */ /* 0x000fe200000e0000 */
[----:B--2---:R-:W-:Y:S04]  /*7750*/  UIADD3 UR4, UP0, UPT, UR6, 0x780, URZ ;  /* 0x0000078006047890 */ /* 0x004fe8000ff1e0ff */
[----:B------:R-:W-:Y:S09]  /*7760*/  UIADD3.X UR5, UPT, UPT, URZ, UR7, URZ, UP0, !UPT ;  /* 0x00000007ff057290 */ /* 0x000ff200087fe4ff */
[----:B------:R2:W-:Y:S01]  /*7770*/  UTMASTG.5D.IM2COL [UR40], [UR4] ;  /* 0x00000028040073b5 */ /* 0x0005e20008060000 */
[----:B------:R0:W-:Y:S01]  /*7780*/  UTMACMDFLUSH ;  /* 0x00000000000079b7 */ /* 0x0001e20000000000 */
[----:B--2---:R-:W-:Y:S04]  /*7790*/  DEPBAR.LE SB0, 0x1 ;  /* 0x000080400000791a */ /* 0x004fe80000000000 */
.L_x_109:
[----:B------:R-:W-:Y:S05]  /*77a0*/  BSYNC.RECONVERGENT B0 ;  /* 0x0000000000007941 */ /* 0x000fea0003800200 */
.L_x_108:
[----:B------:R-:W-:Y:S06]  /*77b0*/  BAR.SYNC.DEFER_BLOCKING 0x1, 0x80 ;  /* 0x0042000000007b1d */ /* 0x000fec0000010000 */
[----:B------:R-:W2:Y:S01]  /*77c0*/  @P6 SYNCS.PHASECHK.TRANS64.TRYWAIT P0, [R121+URZ+0x110], R122 ;  /* 0x0001107a790065a7 */ /* 0x000ea200080011ff */
[----:B------:R-:W-:Y:S01]  /*77d0*/  BSSY B1, `(.L_x_110) ;  /* 0x0000020000017945 */ /* 0x000fe20003800000 */
[----:B--2---:R-:W-:Y:S03]  /*77e0*/  @P6 SEL R114, RZ, 0x1, !P0 ;  /* 0x00000001ff726807 */ /* 0x004fe60004000000 */
[----:B------:R-:W-:Y:S05]  /*77f0*/  @!P6 BRA `(.L_x_111) ;  /* 0x000000000074e947 */ /* 0x000fea0003800000 */
[----:B------:R-:W-:Y:S01]  /*7800*/  ISETP.NE.AND P1, PT, R115, RZ, PT ;  /* 0x000000ff7300720c */ /* 0x000fe20003f25270 */
[----:B------:R-:W2:Y:S01]  /*7810*/  S2R R0, SR_CgaCtaId ;  /* 0x0000000000007919 */ /* 0x000ea20000008800 */
[----:B------:R-:W-:Y:S01]  /*7820*/  ISETP.NE.AND P0, PT, R114, RZ, PT ;  /* 0x000000ff7200720c */ /* 0x000fe20003f05270 */
[----:B------:R-:W-:Y:S10]  /*7830*/  BSSY B0, `(.L_x_112) ;  /* 0x0000008000007945 */ /* 0x000ff40003800000 */
[----:B------:R-:W-:Y:S05]  /*7840*/  @P1 IMAD R2, R86, 0x1000, R89 ;  /* 0x0000100056021824 */ /* 0x000fea00078e0259 */
[----:B------:R-:W-:Y:S05]  /*7850*/  @P1 IADD3 R3, PT, PT, R2, UR49, RZ ;  /* 0x0000003102031c10 */ /* 0x000fea000fffe0ff */
[----:B------:R-:W-:Y:S01]  /*7860*/  @P1 IMAD.IADD R3, R3, 0x1, R120 ;  /* 0x0000000103031824 */ /* 0x000fe200078e0278 */
[----:B------:R-:W-:Y:S06]  /*7870*/  @P0 BRA `(.L_x_113) ;  /* 0x00000000000c0947 */ /* 0x000fec0003800000 */
[----:B------:R-:W-:Y:S04]  /*7880*/  SHF.L.U32 R4, R73, 0x1f, RZ ;  /* 0x0000001f49047819 */ /* 0x000fe800000006ff */
[----:B------:R-:W3:Y:S02]  /*7890*/  SYNCS.PHASECHK.TRANS64.TRYWAIT P0, [R121+URZ+0x110], R4 ;  /* 0x00011004790075a7 */ /* 0x000ee400080011ff */
[----:B---3--:R-:W-:Y:S05]  /*78a0*/  @!P0 BRA `(.L_x_114) ;  /* 0x0000001800908947 */ /* 0x008fea0003800000 */
.L_x_113:
[----:B------:R-:W-:Y:S05]  /*78b0*/  BSYNC B0 ;  /* 0x0000000000007941 */ /* 0x000fea0003800000 */
.L_x_112:
[----:B------:R-:W-:Y:S01]  /*78c0*/  ISETP.NE.AND P0, PT, R115, RZ, PT ;  /* 0x000000ff7300720c */ /* 0x000fe20003f05270 */
[----:B---3--:R-:W-:Y:S02]  /*78d0*/  VIADD R121, R121, 0x120 ;  /* 0x0000012079797836 */ /* 0x008fe40000000000 */
[----:B------:R-:W-:Y:S03]  /*78e0*/  VIADD R86, R86, 0x1 ;  /* 0x0000000156567836 */ /* 0x000fe60000000000 */
[----:B--2---:R-:W-:Y:S07]  /*78f0*/  PRMT R0, R0, 0x654, R121 ;  /* 0x0000065400007816 */ /* 0x004fee0000000079 */
        /* <DEDUP_REMOVED lines=9> */
[----:B------:R-:W-:Y:S01]  /*7990*/  SEL R86, R86, RZ, P0 ;  /* 0x000000ff56567207 */ /* 0x000fe20000000000 */
[----:B-----5:R5:W-:Y:S02]  /*79a0*/  SYNCS.ARRIVE.TRANS64.RED.A1T0 RZ, [R0+URZ], RZ ;  /* 0x000000ff00ff79a7 */ /* 0x020be400081004ff */
[----:B-----5:R-:W-:Y:S04]  /*79b0*/  SEL R0, RZ, 0x1, P0 ;  /* 0x00000001ff007807 */ /* 0x020fe80000000000 */
[----:B--23--:R-:W-:Y:S02]  /*79c0*/  LOP3.LUT R73, R73, R0, RZ, 0x3c, !PT ;  /* 0x0000000049497212 */ /* 0x00cfe400078e3cff */
.L_x_111:
[----:B------:R-:W-:Y:S05]  /*79d0*/  BSYNC B1 ;  /* 0x0000000000017941 */ /* 0x000fea0003800000 */
.L_x_110:
[----:B------:R-:W-:Y:S05]  /*79e0*/  VIADD R0, R39, 0x40 ;  /* 0x0000004027007836 */ /* 0x000fea0000000000 */
[----:B------:R-:W-:Y:S04]  /*79f0*/  SHF.R.U32.HI R0, RZ, 0x15, R0 ;  /* 0x00000015ff007819 */ /* 0x000fe80000011600 */
[----:B------:R-:W-:Y:S11]  /*7a00*/  LOP3.LUT P0, RZ, R0, 0x3, R93, 0x48, !PT ;  /* 0x0000000300ff7812 */ /* 0x000ff6000780485d */
[----:B------:R-:W-:Y:S02]  /*7a10*/  @!UPT UIADD3 URZ, UPT, UPT, URZ, URZ, URZ ;  /* 0x000000fffffff290 */ /* 0x000fe4000fffe0ff */
[----:B------:R-:W-:Y:S05]  /*7a20*/  @!P0 BRA `(.L_x_115) ;  /* 0x0000000000408947 */ /* 0x000fea0003800000 */
[----:B------:R-:W2:Y:S01]  /*7a30*/  LDCU.64 UR8, c[0x4][0x70] ;  /* 0x01000e00ff0877ac */ /* 0x000ea20008000a00 */
[----:B------:R-:W-:Y:S01]  /*7a40*/  MOV R3, 0x0 ;  /* 0x0000000000037802 */ /* 0x000fe20000000f00 */
[----:B------:R-:W-:Y:S02]  /*7a50*/  HFMA2 R12, -RZ, RZ, 0, 5.9604644775390625e-08 ;  /* 0x00000001ff0c7431 */ /* 0x000fe400000001ff */
[----:B------:R-:W-:Y:S02]  /*7a60*/  IMAD.MOV.U32 R8, RZ, RZ, 0x192 ;  /* 0x00000192ff087424 */ /* 0x000fe400078e00ff */
[----:B------:R-:W-:Y:S01]  /*7a70*/  IMAD.MOV.U32 R13, RZ, RZ, RZ ;  /* 0x000000ffff0d7224 */ /* 0x000fe200078e00ff */
[----:B------:R-:W3:Y:S01]  /*7a80*/  LDCU.64 UR6, c[0x4][0x78] ;  /* 0x01000f00ff0677ac */ /* 0x000ee20008000a00 */
[----:B------:R-:W1:Y:S01]  /*7a90*/  LDC.64 R2, c[0x4][R3] ;  /* 0x0100000003027b82 */ /* 0x000e620000000a00 */
[----:B------:R-:W5:Y:S01]  /*7aa0*/  LDCU.64 UR4, c[0x4][0x10] ;  /* 0x01000200ff0477ac */ /* 0x000f620008000a00 */
[----:B--2---:R-:W-:Y:S01]  /*7ab0*/  MOV R5, UR9 ;  /* 0x0000000900057c02 */ /* 0x004fe20008000f00 */
[----:B------:R-:W-:Y:S01]  /*7ac0*/  IMAD.U32 R4, RZ, RZ, UR8 ;  /* 0x00000008ff047e24 */ /* 0x000fe2000f8e00ff */
[----:B---3--:R-:W-:Y:S01]  /*7ad0*/  MOV R7, UR7 ;  /* 0x0000000700077c02 */ /* 0x008fe20008000f00 */
[----:B------:R-:W-:Y:S01]  /*7ae0*/  IMAD.U32 R6, RZ, RZ, UR6 ;  /* 0x00000006ff067e24 */ /* 0x000fe2000f8e00ff */
[----:B-----5:R-:W-:Y:S01]  /*7af0*/  MOV R11, UR5 ;  /* 0x00000005000b7c02 */ /* 0x020fe20008000f00 */
[----:B------:R-:W-:Y:S02]  /*7b00*/  IMAD.U32 R10, RZ, RZ, UR4 ;  /* 0x00000004ff0a7e24 */ /* 0x000fe4000f8e00ff */
[----:B------:R-:W-:Y:S07]  /*7b10*/  LEPC R20, `(.L_x_115) ;  /* 0x000000001014794e */ /* 0x000fee0000000000 */
[----:B-1--4-:R-:W-:Y:S05]  /*7b20*/  CALL.ABS.NOINC R2 ;  /* 0x0000000002007343 */ /* 0x012fea0003c00000 */
.L_x_115:
[----:B------:R-:W-:Y:S01]  /*7b30*/  ISETP.NE.AND P0, PT, R91, RZ, PT ;  /* 0x000000ff5b00720c */ /* 0x000fe20003f05270 */
[----:B------:R-:W-:Y:S05]  /*7b40*/  WARPSYNC.ALL ;  /* 0x0000000000007948 */ /* 0x000fea0003800000 */
[----:B------:R-:W-:Y:S01]  /*7b50*/  R2UR UR4, R39 ;  /* 0x00000000270472ca */ /* 0x000fe200000e0000 */
[----:B------:R-:W2:Y:S01]  /*7b60*/  S2UR UR6, SR_CgaCtaId ;  /* 0x00000000000679c3 */ /* 0x000ea20000008800 */
[-C--:B------:R-:W-:Y:S01]  /*7b70*/  F2FP.F16.E4M3.UNPACK_B R42, R76.reuse ;  /* 0x0000004cff2a723e */ /* 0x080fe200020006ff */
[----:B------:R-:W-:Y:S01]  /*7b80*/  BSSY.RECONVERGENT B0, `(.L_x_116) ;  /* 0x000009e000007945 */ /* 0x000fe20003800200 */
[----:B------:R-:W-:Y:S02]  /*7b90*/  F2FP.F16.E4M3.UNPACK_B R76, R76.H1 ;  /* 0x0000004cff4c723e */ /* 0x000fe400030006ff */
[-C--:B------:R-:W-:Y:S01]  /*7ba0*/  F2FP.F16.E4M3.UNPACK_B R46, R77.reuse ;  /* 0x0000004dff2e723e */ /* 0x080fe200020006ff */
[--C-:B------:R-:W-:Y:S01]  /*7bb0*/  HADD2.F32 R40, -RZ, R42.reuse.H0_H0 ;  /* 0x2000002aff287230 */ /* 0x100fe20000004100 */
[----:B------:R-:W-:Y:S01]  /*7bc0*/  F2FP.F16.E4M3.UNPACK_B R77, R77.H1 ;  /* 0x0000004dff4d723e */ /* 0x000fe200030006ff */
[----:B------:R-:W-:Y:S01]  /*7bd0*/  HADD2.F32 R42, -RZ, R42.H1_H1 ;  /* 0x3000002aff2a7230 */ /* 0x000fe20000004100 */
[-C--:B------:R-:W-:Y:S01]  /*7be0*/  F2FP.F16.E4M3.UNPACK_B R50, R78.reuse ;  /* 0x0000004eff32723e */ /* 0x080fe200020006ff */
[----:B------:R-:W-:Y:S01]  /*7bf0*/  HADD2.F32 R43, -RZ, R76.H0_H0 ;  /* 0x2000004cff2b7230 */ /* 0x000fe20000004100 */
[----:B------:R-:W-:Y:S01]  /*7c00*/  F2FP.F16.E4M3.UNPACK_B R78, R78.H1 ;  /* 0x0000004eff4e723e */ /* 0x000fe200030006ff */
[----:B------:R-:W-:Y:S01]  /*7c10*/  LDTM.16dp32bit_t0_t15.x32 R4, tmem[UR4+0x40] ;  /* 0x00004004000479ee */ /* 0x000fe20008a80000 */
[----:B------:R-:W3:Y:S01]  /*7c20*/  LDTM.16dp32bit_t16_t31.x32 R4, tmem[UR4+0x60] ;  /* 0x00006004000479ee */ /* 0x000ee20008aa0000 */
[----:B------:R-:W-:Y:S01]  /*7c30*/  NOP ;  /* 0x0000000000007918 */ /* 0x000fe20000000000 */
[--C-:B------:R-:W-:Y:S01]  /*7c40*/  HADD2.F32 R45, -RZ, R46.reuse.H0_H0 ;  /* 0x2000002eff2d7230 */ /* 0x100fe20000004100 */
[----:B------:R-:W-:Y:S01]  /*7c50*/  R2UR UR5, R113 ;  /* 0x00000000710572ca */ /* 0x000fe200000e0000 */
[----:B------:R-:W-:Y:S01]  /*7c60*/  HADD2.F32 R46, -RZ, R46.H1_H1 ;  /* 0x3000002eff2e7230 */ /* 0x000fe20000004100 */
[----:B------:R-:W-:Y:S01]  /*7c70*/  F2FP.F16.E4M3.UNPACK_B R54, R79 ;  /* 0x0000004fff36723e */ /* 0x000fe200020006ff */
[--C-:B------:R-:W-:Y:S01]  /*7c80*/  HADD2.F32 R49, -RZ, R50.reuse.H0_H0 ;  /* 0x20000032ff317230 */ /* 0x100fe20000004100 */
[----:B----4-:R-:W-:Y:S01]  /*7c90*/  F2FP.F16.E4M3.UNPACK_B R58, R80 ;  /* 0x00000050ff3a723e */ /* 0x010fe200020006ff */
        /* <DEDUP_REMOVED lines=8> */
[----:B------:R-:W-:Y:S01]  /*7d20*/  UIADD3 UR4, UPT, UPT, UR5, 0x160, URZ ;  /* 0x0000016005047890 */ /* 0x000fe2000fffe0ff */
[----:B------:R-:W-:Y:S01]  /*7d30*/  HADD2.F32 R59, -RZ, R58.H1_H1 ;  /* 0x3000003aff3b7230 */ /* 0x000fe20000004100 */
[----:B------:R-:W-:Y:S01]  /*7d40*/  F2FP.F16.E4M3.UNPACK_B R80, R80.H1 ;  /* 0x00000050ff50723e */ /* 0x000fe200030006ff */
[--C-:B------:R-:W-:Y:S01]  /*7d50*/  HADD2.F32 R61, -RZ, R62.reuse.H0_H0 ;  /* 0x2000003eff3d7230 */ /* 0x100fe20000004100 */
[----:B------:R-:W-:Y:S01]  /*7d60*/  F2FP.F16.E4M3.UNPACK_B R81, R81.H1 ;  /* 0x00000051ff51723e */ /* 0x000fe200030006ff */
[----:B------:R-:W-:Y:S01]  /*7d70*/  HADD2.F32 R62, -RZ, R62.H1_H1 ;  /* 0x3000003eff3e7230 */ /* 0x000fe20000004100 */
[----:B------:R-:W-:Y:S01]  /*7d80*/  F2FP.F16.E4M3.UNPACK_B R82, R82.H1 ;  /* 0x00000052ff52723e */ /* 0x000fe200030006ff */
[--C-:B------:R-:W-:Y:S01]  /*7d90*/  HADD2.F32 R65, -RZ, R66.reuse.H0_H0 ;  /* 0x20000042ff417230 */ /* 0x100fe20000004100 */
[----:B--2---:R-:W-:Y:S01]  /*7da0*/  UPRMT UR4, UR6, 0x654, UR4 ;  /* 0x0000065406047896 */ /* 0x004fe20008000004 */
[C---:B---3--:R-:W-:Y:S01]  /*7db0*/  FMUL R4, R38.reuse, R4 ;  /* 0x0000000426047220 */ /* 0x048fe20000400000 */
[C---:B------:R-:W-:Y:S01]  /*7dc0*/  FMUL R5, R38.reuse, R5 ;  /* 0x0000000526057220 */ /* 0x040fe20000400000 */
[C---:B------:R-:W-:Y:S01]  /*7dd0*/  FMUL R8, R38.reuse, R8 ;  /* 0x0000000826087220 */ /* 0x040fe20000400000 */
[C---:B------:R-:W-:Y:S01]  /*7de0*/  FMUL R9, R38.reuse, R9 ;  /* 0x0000000926097220 */ /* 0x040fe20000400000 */
[C---:B------:R-:W-:Y:S01]  /*7df0*/  FFMA R4, R41.reuse, R40, R4 ;  /* 0x0000002829047223 */ /* 0x040fe20000000004 */
[C---:B------:R-:W-:Y:S01]  /*7e00*/  FFMA R5, R41.reuse, R42, R5 ;  /* 0x0000002a29057223 */ /* 0x040fe20000000005 */
[C---:B------:R-:W-:Y:S01]  /*7e10*/  FMUL R12, R38.reuse, R12 ;  /* 0x0000000c260c7220 */ /* 0x040fe20000400000 */
[C---:B------:R-:W-:Y:S01]  /*7e20*/  FMUL R13, R38.reuse, R13 ;  /* 0x0000000d260d7220 */ /* 0x040fe20000400000 */
[----:B------:R-:W-:Y:S01]  /*7e30*/  SYNCS.ARRIVE.TRANS64.RED.A1T0 RZ, [UR4], RZ ;  /* 0x000000ffffff79a7 */ /* 0x000fe20008100404 */
[C---:B------:R-:W-:Y:S01]  /*7e40*/  FMUL R16, R38.reuse, R16 ;  /* 0x0000001026107220 */ /* 0x040fe20000400000 */
[C---:B------:R-:W-:Y:S01]  /*7e50*/  FMUL R17, R38.reuse, R17 ;  /* 0x0000001126117220 */ /* 0x040fe20000400000 */
[C---:B------:R-:W-:Y:S01]  /*7e60*/  FMUL R0, R38.reuse, R20 ;  /* 0x0000001426007220 */ /* 0x040fe20000400000 */
[C---:B------:R-:W-:Y:S01]  /*7e70*/  FMUL R2, R38.reuse, R21 ;  /* 0x0000001526027220 */ /* 0x040fe20000400000 */
[C---:B------:R-:W-:Y:S01]  /*7e80*/  FMUL R20, R38.reuse, R24 ;  /* 0x0000001826147220 */ /* 0x040fe20000400000 */
[C---:B------:R-:W-:Y:S01]  /*7e90*/  FMUL R21, R38.reuse, R25 ;  /* 0x0000001926157220 */ /* 0x040fe20000400000 */
[----:B------:R-:W-:Y:S02]  /*7ea0*/  HADD2.F32 R66, -RZ, R66.H1_H1 ;  /* 0x30000042ff427230 */ /* 0x000fe40000004100 */
        /* <DEDUP_REMOVED lines=15> */
[----:B------:R-:W-:Y:S01]  /*7fa0*/  FFMA R10, R41, R47, R10 ;  /* 0x0000002f290a7223 */ /* 0x000fe2000000000a */
[----:B------:R-:W-:Y:S01]  /*7fb0*/  HADD2.F32 R43, -RZ, R69.H0_H0 ;  /* 0x20000045ff2b7230 */ /* 0x000fe20000004100 */
[----:B-1----:R-:W-:Y:S01]  /*7fc0*/  F2FP.SATFINITE.E4M3.F32.PACK_AB_MERGE_C R108, R7, R6, RZ ;  /* 0x00000006076c723e */ /* 0x002fe200048070ff */
        /* <DEDUP_REMOVED lines=8> */
[----:B------:R-:W-:Y:S01]  /*8050*/  FFMA R14, R41, R51, R14 ;  /* 0x00000033290e7223 */ /* 0x000fe2000000000e */
[C---:B------:R-:W-:Y:S01]  /*8060*/  FMUL R15, R38.reuse, R15 ;  /* 0x0000000f260f7220 */ /* 0x040fe20000400000 */
[----:B------:R-:W-:Y:S01]  /*8070*/  F2FP.F16.E4M3.UNPACK_B R83, R83.H1 ;  /* 0x00000053ff53723e */ /* 0x000fe200030006ff */
[--C-:B------:R-:W-:Y:S01]  /*8080*/  HADD2.F32 R55, -RZ, R79.reuse.H0_H0 ;  /* 0x2000004fff377230 */ /* 0x100fe20000004100 */
[----:B------:R-:W-:Y:S01]  /*8090*/  F2FP.SATFINITE.E4M3.F32.PACK_AB_MERGE_C R109, R11, R10, RZ ;  /* 0x0000000a0b6d723e */ /* 0x000fe200048070ff */
[C---:B------:R-:W-:Y:S01]  /*80a0*/  FFMA R15, R41.reuse, R52, R15 ;  /* 0x00000034290f7223 */ /* 0x040fe2000000000f */
[C---:B------:R-:W-:Y:S01]  /*80b0*/  FFMA R16, R41.reuse, R53, R16 ;  /* 0x0000003529107223 */ /* 0x040fe20000000010 */
[----:B------:R-:W-:Y:S01]  /*80c0*/  FFMA R17, R41, R54, R17 ;  /* 0x0000003629117223 */ /* 0x000fe20000000011 */
[----:B------:R-:W-:Y:S01]  /*80d0*/  F2FP.SATFINITE.E4M3.F32.PACK_AB_MERGE_C R109, R9, R8, R109 ;  /* 0x00000008096d723e */ /* 0x000fe2000480706d */
[----:B------:R-:W-:Y:S01]  /*80e0*/  HADD2.F32 R56, -RZ, R79.H1_H1 ;  /* 0x3000004fff387230 */ /* 0x000fe20000004100 */
[----:B------:R-:W-:Y:S01]  /*80f0*/  F2FP.SATFINITE.E4M3.F32.PACK_AB_MERGE_C R110, R15, R14, RZ ;  /* 0x0000000e0f6e723e */ /* 0x000fe200048070ff */
[C---:B------:R-:W-:Y:S01]  /*8100*/  FMUL R18, R38.reuse, R18 ;  /* 0x0000001226127220 */ /* 0x040fe20000400000 */
[C---:B------:R-:W-:Y:S01]  /*8110*/  FMUL R19, R38.reuse, R19 ;  /* 0x0000001326137220 */ /* 0x040fe20000400000 */
[--C-:B------:R-:W-:Y:S02]  /*8120*/  HADD2.F32 R58, -RZ, R80.reuse.H0_H0 ;  /* 0x20000050ff3a7230 */ /* 0x100fe40000004100 */
[C---:B------:R-:W-:Y:S01]  /*8130*/  FMUL R3, R38.reuse, R22 ;  /* 0x0000001626037220 */ /* 0x040fe20000400000 */
[C---:B------:R-:W-:Y:S01]  /*8140*/  FFMA R18, R41.reuse, R55, R18 ;  /* 0x0000003729127223 */ /* 0x040fe20000000012 */
[----:B------:R-:W-:Y:S02]  /*8150*/  HADD2.F32 R60, -RZ, R80.H1_H1 ;  /* 0x30000050ff3c7230 */ /* 0x000fe40000004100 */
        /* <DEDUP_REMOVED lines=42> */
[----:B------:R-:W-:Y:S03]  /*8400*/  IADD3 R70, PT, PT, R36, 0x1, RZ ;  /* 0x0000000124467810 */ /* 0x000fe60007ffe0ff */
        /* <DEDUP_REMOVED lines=13> */
[----:B------:R-:W-:Y:S01]  /*84e0*/  R2UR UR12, R104 ;  /* 0x00000000680c72ca */ /* 0x000fe200000e0000 */
[----:B------:R-:W-:Y:S01]  /*84f0*/  UIADD3 UR8, UPT, UPT, UR49, 0x3200, URZ ;  /* 0x0000320031087890 */ /* 0x000fe2000fffe0ff */
[----:B------:R-:W-:Y:S01]  /*8500*/  R2UR UR13, R105 ;  /* 0x00000000690d72ca */ /* 0x000fe200000e0000 */
[----:B--2---:R-:W-:Y:S04]  /*8510*/  UIADD3 UR4, UP0, UPT, UR6, 0x780, URZ ;  /* 0x0000078006047890 */ /* 0x004fe8000ff1e0ff */
[----:B------:R-:W-:Y:S09]  /*8520*/  UIADD3.X UR5, UPT, UPT, URZ, UR7, URZ, UP0, !UPT ;  /* 0x00000007ff057290 */ /* 0x000ff200087fe4ff */
[----:B------:R2:W-:Y:S01]  /*8530*/  UTMASTG.5D.IM2COL [UR8], [UR4] ;  /* 0x00000008040073b5 */ /* 0x0005e20008060000 */
[----:B------:R0:W-:Y:S01]  /*8540*/  UTMACMDFLUSH ;  /* 0x00000000000079b7 */ /* 0x0001e20000000000 */
[----:B--2---:R-:W-:Y:S04]  /*8550*/  DEPBAR.LE SB0, 0x1 ;  /* 0x000080400000791a */ /* 0x004fe80000000000 */
.L_x_117:
[----:B------:R-:W-:Y:S05]  /*8560*/  BSYNC.RECONVERGENT B0 ;  /* 0x0000000000007941 */ /* 0x000fea0003800200 */
.L_x_116:
[----:B------:R-:W-:Y:S01]  /*8570*/  R2UR UR5, R99 ;  /* 0x00000000630572ca */ /* 0x000fe200000e0000 */
[----:B------:R-:W-:Y:S01]  /*8580*/  BAR.SYNC.DEFER_BLOCKING 0x1, 0x80 ;  /* 0x0042000000007b1d */ /* 0x000fe20000010000 */
[----:B------:R-:W-:Y:S01]  /*8590*/  R2UR UR4, R100 ;  /* 0x00000000640472ca */ /* 0x000fe200000e0000 */
[----:B------:R-:W-:Y:S01]  /*85a0*/  UISETP.NE.AND UP0, UPT, UR51, URZ, UPT ;  /* 0x000000ff3300728c */ /* 0x000fe2000bf05270 */
[C---:B------:R-:W-:Y:S02]  /*85b0*/  ISETP.NE.AND P0, PT, R70.reuse, 0x2, PT ;  /* 0x000000024600780c */ /* 0x040fe40003f05270 */
[----:B------:R-:W-:Y:S02]  /*85c0*/  LOP3.LUT R87, R87, 0x1, RZ, 0x3c, !PT ;  /* 0x0000000157577812 */ /* 0x000fe400078e3cff */
[----:B------:R-:W-:Y:S02]  /*85d0*/  SEL R3, RZ, 0x1, P0 ;  /* 0x00000001ff037807 */ /* 0x000fe40000000000 */
[----:B------:R-:W-:Y:S02]  /*85e0*/  SEL R36, R70, RZ, P0 ;  /* 0x000000ff46247207 */ /* 0x000fe40000000000 */
[----:B------:R-:W-:Y:S01]  /*85f0*/  LOP3.LUT R88, R88, R3, RZ, 0x3c, !PT ;  /* 0x0000000358587212 */ /* 0x000fe200078e3cff */
[----:B------:R-:W-:Y:S02]  /*8600*/  UIADD3 UR24, UPT, UPT, UR36, UR5, URZ ;  /* 0x0000000524187290 */ /* 0x000fe4000fffe0ff */
[----:B------:R-:W-:Y:S01]  /*8610*/  UIADD3 UR52, UPT, UPT, UR37, UR4, URZ ;  /* 0x0000000425347290 */ /* 0x000fe2000fffe0ff */
[----:B------:R-:W-:Y:S01]  /*8620*/  UMOV UR50, UR61 ;  /* 0x0000003d00327c82 */ /* 0x000fe20008000000 */
[----:B------:R-:W-:Y:S10]  /*8630*/  BRA.U UP0, `(.L_x_118) ;  /* 0xffffffd500207547 */ /* 0x000ff4000b83ffff */
[----:B------:R-:W-:Y:S05]  /*8640*/  EXIT ;  /* 0x000000000000794d */ /* 0x000fea0003800000 */
.L_x_25:
[----:B------:R-:W-:Y:S07]  /*8650*/  MOV R0, UR9 ;  /* 0x0000000900007c02 */ /* 0x000fee0008000f00 */
.L_x_119:
[----:B--2---:R2:W3:Y:S02]  /*8660*/  SYNCS.PHASECHK.TRANS64.TRYWAIT P0, [R0+URZ+0x88], R5 ;  /* 0x00008805000075a7 */ /* 0x0044e400080011ff */
[----:B---3--:R-:W-:Y:S05]  /*8670*/  @!P0 NANOSLEEP.SYNCS 0x989680 ;  /* 0x009896800000895d */ /* 0x008fea0003900000 */
[----:B------:R-:W3:Y:S02]  /*8680*/  @!P0 SYNCS.PHASECHK.TRANS64 P0, [R0+URZ+0x88], R5 ;  /* 0x00008805000085a7 */ /* 0x000ee400080010ff */
[----:B---3--:R-:W-:Y:S05]  /*8690*/  @!P0 BRA `(.L_x_119) ;  /* 0xfffffffc00f08947 */ /* 0x008fea000383ffff */
[----:B------:R-:W-:Y:S05]  /*86a0*/  BRA `(.L_x_24) ;  /* 0xffffff94006c7947 */ /* 0x000fea000383ffff */
.L_x_32:
[----:B------:R-:W-:Y:S07]  /*86b0*/  MOV R0, UR9 ;  /* 0x0000000900007c02 */ /* 0x000fee0008000f00 */
.L_x_120:
[----:B-1----:R1:W2:Y:S02]  /*86c0*/  SYNCS.PHASECHK.TRANS64.TRYWAIT P0, [R0+URZ+0x88], R5 ;  /* 0x00008805000075a7 */ /* 0x0022a400080011ff */
[----:B--2---:R-:W-:Y:S05]  /*86d0*/  @!P0 NANOSLEEP.SYNCS 0x989680 ;  /* 0x009896800000895d */ /* 0x004fea0003900000 */
[----:B------:R-:W2:Y:S02]  /*86e0*/  @!P0 SYNCS.PHASECHK.TRANS64 P0, [R0+URZ+0x88], R5 ;  /* 0x00008805000085a7 */ /* 0x000ea400080010ff */
[----:B--2---:R-:W-:Y:S05]  /*86f0*/  @!P0 BRA `(.L_x_120) ;  /* 0xfffffffc00f08947 */ /* 0x004fea000383ffff */
[----:B------:R-:W-:Y:S05]  /*8700*/  BRA `(.L_x_31) ;  /* 0xffffff9c00047947 */ /* 0x000fea000383ffff */
.L_x_37:
[----:B-1----:R-:W-:-:S07]  /*8710*/  MOV R0, UR29 ;  /* 0x0000001d00007c02 */ /* 0x002fce0008000f00 */
.L_x_121:
[----:B-1----:R1:W2:Y:S02]  /*8720*/  SYNCS.PHASECHK.TRANS64.TRYWAIT P0, [R0+URZ+0x140], R5 ;  /* 0x00014005000075a7 */ /* 0x0022a400080011ff */
[----:B--2---:R-:W-:Y:S05]  /*8730*/  @!P0 NANOSLEEP.SYNCS 0x989680 ;  /* 0x009896800000895d */ /* 0x004fea0003900000 */
[----:B------:R-:W2:Y:S02]  /*8740*/  @!P0 SYNCS.PHASECHK.TRANS64 P0, [R0+URZ+0x140], R5 ;  /* 0x00014005000085a7 */ /* 0x000ea400080010ff */
[----:B--2---:R-:W-:Y:S05]  /*8750*/  @!P0 BRA `(.L_x_121) ;  /* 0xfffffffc00f08947 */ /* 0x004fea000383ffff */
[----:B------:R-:W-:Y:S05]  /*8760*/  BRA `(.L_x_122) ;  /* 0xffffff9c00e07947 */ /* 0x000fea000383ffff */
.L_x_41:
[----:B------:R-:W-:-:S07]  /*8770*/  MOV R0, UR4 ;  /* 0x0000000400007c02 */ /* 0x000fce0008000f00 */
.L_x_123:
[----:B-1----:R1:W2:Y:S02]  /*8780*/  SYNCS.PHASECHK.TRANS64.TRYWAIT P0, [R0+URZ], R5 ;  /* 0x00000005000075a7 */ /* 0x0022a400080011ff */
[----:B--2---:R-:W-:Y:S05]  /*8790*/  @!P0 NANOSLEEP.SYNCS 0x989680 ;  /* 0x009896800000895d */ /* 0x004fea0003900000 */
[----:B------:R-:W2:Y:S02]  /*87a0*/  @!P0 SYNCS.PHASECHK.TRANS64 P0, [R0+URZ], R5 ;  /* 0x00000005000085a7 */ /* 0x000ea400080010ff */
[----:B--2---:R-:W-:Y:S05]  /*87b0*/  @!P0 BRA `(.L_x_123) ;  /* 0xfffffffc00f08947 */ /* 0x004fea000383ffff */
[----:B------:R-:W-:Y:S05]  /*87c0*/  BRA `(.L_x_124) ;  /* 0xffffffa400747947 */ /* 0x000fea000383ffff */
.L_x_42:
[----:B-1----:R-:W-:-:S07]  /*87d0*/  MOV R0, UR5 ;  /* 0x0000000500007c02 */ /* 0x002fce0008000f00 */
.L_x_125:
[----:B-1----:R1:W2:Y:S02]  /*87e0*/  SYNCS.PHASECHK.TRANS64.TRYWAIT P0, [R0+URZ], R3 ;  /* 0x00000003000075a7 */ /* 0x0022a400080011ff */
[----:B--2---:R-:W-:Y:S05]  /*87f0*/  @!P0 NANOSLEEP.SYNCS 0x989680 ;  /* 0x009896800000895d */ /* 0x004fea0003900000 */
[----:B------:R-:W2:Y:S02]  /*8800*/  @!P0 SYNCS.PHASECHK.TRANS64 P0, [R0+URZ], R3 ;  /* 0x00000003000085a7 */ /* 0x000ea400080010ff */
[----:B--2---:R-:W-:Y:S05]  /*8810*/  @!P0 BRA `(.L_x_125) ;  /* 0xfffffffc00f08947 */ /* 0x004fea000383ffff */
[----:B------:R-:W-:Y:S05]  /*8820*/  BRA `(.L_x_126) ;  /* 0xffffffa400807947 */ /* 0x000fea000383ffff */
.L_x_43:
[----:B------:R-:W-:-:S07]  /*8830*/  MOV R0, UR5 ;  /* 0x0000000500007c02 */ /* 0x000fce0008000f00 */
.L_x_127:
[----:B-1----:R1:W2:Y:S02]  /*8840*/  SYNCS.PHASECHK.TRANS64.TRYWAIT P0, [R0+URZ], R3 ;  /* 0x00000003000075a7 */ /* 0x0022a400080011ff */
[----:B--2---:R-:W-:Y:S05]  /*8850*/  @!P0 NANOSLEEP.SYNCS 0x989680 ;  /* 0x009896800000895d */ /* 0x004fea0003900000 */
[----:B------:R-:W2:Y:S02]  /*8860*/  @!P0 SYNCS.PHASECHK.TRANS64 P0, [R0+URZ], R3 ;  /* 0x00000003000085a7 */ /* 0x000ea400080010ff */
[----:B--2---:R-:W-:Y:S05]  /*8870*/  @!P0 BRA `(.L_x_127) ;  /* 0xfffffffc00f08947 */ /* 0x004fea000383ffff */
[----:B------:R-:W-:Y:S05]  /*8880*/  BRA `(.L_x_128) ;  /* 0xffffffa4008c7947 */ /* 0x000fea000383ffff */
.L_x_44:
[----:B------:R-:W-:-:S07]  /*8890*/  MOV R0, UR5 ;  /* 0x0000000500007c02 */ /* 0x000fce0008000f00 */
.L_x_129:
[----:B-1----:R1:W2:Y:S02]  /*88a0*/  SYNCS.PHASECHK.TRANS64.TRYWAIT P0, [R0+URZ], R3 ;  /* 0x00000003000075a7 */ /* 0x0022a400080011ff */
[----:B--2---:R-:W-:Y:S05]  /*88b0*/  @!P0 NANOSLEEP.SYNCS 0x989680 ;  /* 0x009896800000895d */ /* 0x004fea0003900000 */
[----:B------:R-:W2:Y:S02]  /*88c0*/  @!P0 SYNCS.PHASECHK.TRANS64 P0, [R0+URZ], R3 ;  /* 0x00000003000085a7 */ /* 0x000ea400080010ff */
[----:B--2---:R-:W-:Y:S05]  /*88d0*/  @!P0 BRA `(.L_x_129) ;  /* 0xfffffffc00f08947 */ /* 0x004fea000383ffff */
[----:B------:R-:W-:Y:S05]  /*88e0*/  BRA `(.L_x_130) ;  /* 0xffffffa400987947 */ /* 0x000fea000383ffff */
.L_x_45:
[----:B------:R-:W-:-:S07]  /*88f0*/  MOV R0, UR5 ;  /* 0x0000000500007c02 */ /* 0x000fce0008000f00 */
.L_x_131:
[----:B-1----:R1:W2:Y:S02]  /*8900*/  SYNCS.PHASECHK.TRANS64.TRYWAIT P0, [R0+URZ], R3 ;  /* 0x00000003000075a7 */ /* 0x0022a400080011ff */
[----:B--2---:R-:W-:Y:S05]  /*8910*/  @!P0 NANOSLEEP.SYNCS 0x989680 ;  /* 0x009896800000895d */ /* 0x004fea0003900000 */
[----:B------:R-:W2:Y:S02]  /*8920*/  @!P0 SYNCS.PHASECHK.TRANS64 P0, [R0+URZ], R3 ;  /* 0x00000003000085a7 */ /* 0x000ea400080010ff */
[----:B--2---:R-:W-:Y:S05]  /*8930*/  @!P0 BRA `(.L_x_131) ;  /* 0xfffffffc00f08947 */ /* 0x004fea000383ffff */
[----:B------:R-:W-:Y:S05]  /*8940*/  BRA `(.L_x_132) ;  /* 0xffffffa400a47947 */ /* 0x000fea000383ffff */
.L_x_46:
[----:B------:R-:W-:-:S07]  /*8950*/  MOV R0, UR5 ;  /* 0x0000000500007c02 */ /* 0x000fce0008000f00 */
.L_x_133:
[----:B-1----:R1:W2:Y:S02]  /*8960*/  SYNCS.PHASECHK.TRANS64.TRYWAIT P0, [R0+URZ], R3 ;  /* 0x00000003000075a7 */ /* 0x0022a400080011ff */
[----:B--2---:R-:W-:Y:S05]  /*8970*/  @!P0 NANOSLEEP.SYNCS 0x989680 ;  /* 0x009896800000895d */ /* 0x004fea0003900000 */
[----:B------:R-:W2:Y:S02]  /*8980*/  @!P0 SYNCS.PHASECHK.TRANS64 P0, [R0+URZ], R3 ;  /* 0x00000003000085a7 */ /* 0x000ea400080010ff */
[----:B--2---:R-:W-:Y:S05]  /*8990*/  @!P0 BRA `(.L_x_133) ;  /* 0xfffffffc00f08947 */ /* 0x004fea000383ffff */
[----:B------:R-:W-:Y:S05]  /*89a0*/  BRA `(.L_x_134) ;  /* 0xffffffa400b07947 */ /* 0x000fea000383ffff */
.L_x_47:
[----:B------:R-:W-:-:S07]  /*89b0*/  MOV R0, UR5 ;  /* 0x0000000500007c02 */ /* 0x000fce0008000f00 */
.L_x_135:
[----:B-1----:R1:W2:Y:S02]  /*89c0*/  SYNCS.PHASECHK.TRANS64.TRYWAIT P0, [R0+URZ], R3 ;  /* 0x00000003000075a7 */ /* 0x0022a400080011ff */
[----:B--2---:R-:W-:Y:S05]  /*89d0*/  @!P0 NANOSLEEP.SYNCS 0x989680 ;  /* 0x009896800000895d */ /* 0x004fea0003900000 */
[----:B------:R-:W2:Y:S02]  /*89e0*/  @!P0 SYNCS.PHASECHK.TRANS64 P0, [R0+URZ], R3 ;  /* 0x00000003000085a7 */ /* 0x000ea400080010ff */
[----:B--2---:R-:W-:Y:S05]  /*89f0*/  @!P0 BRA `(.L_x_135) ;  /* 0xfffffffc00f08947 */ /* 0x004fea000383ffff */
[----:B------:R-:W-:Y:S05]  /*8a00*/  BRA `(.L_x_136) ;  /* 0xffffffa400bc7947 */ /* 0x000fea000383ffff */
.L_x_48:
[----:B------:R-:W-:-:S07]  /*8a10*/  MOV R0, UR5 ;  /* 0x0000000500007c02 */ /* 0x000fce0008000f00 */
.L_x_137:
[----:B-1----:R1:W2:Y:S02]  /*8a20*/  SYNCS.PHASECHK.TRANS64.TRYWAIT P0, [R0+URZ], R3 ;  /* 0x00000003000075a7 */ /* 0x0022a400080011ff */
[----:B--2---:R-:W-:Y:S05]  /*8a30*/  @!P0 NANOSLEEP.SYNCS 0x989680 ;  /* 0x009896800000895d */ /* 0x004fea0003900000 */
[----:B------:R-:W2:Y:S02]  /*8a40*/  @!P0 SYNCS.PHASECHK.TRANS64 P0, [R0+URZ], R3 ;  /* 0x00000003000085a7 */ /* 0x000ea400080010ff */
[----:B--2---:R-:W-:Y:S05]  /*8a50*/  @!P0 BRA `(.L_x_137) ;  /* 0xfffffffc00f08947 */ /* 0x004fea000383ffff */
[----:B------:R-:W-:Y:S05]  /*8a60*/  BRA `(.L_x_138) ;  /* 0xffffffa400c87947 */ /* 0x000fea000383ffff */
.L_x_49:
[----:B------:R-:W-:-:S07]  /*8a70*/  MOV R0, UR5 ;  /* 0x0000000500007c02 */ /* 0x000fce0008000f00 */
.L_x_139:
[----:B-1----:R1:W2:Y:S02]  /*8a80*/  SYNCS.PHASECHK.TRANS64.TRYWAIT P0, [R0+URZ], R3 ;  /* 0x00000003000075a7 */ /* 0x0022a400080011ff */
[----:B--2---:R-:W-:Y:S05]  /*8a90*/  @!P0 NANOSLEEP.SYNCS 0x989680 ;  /* 0x009896800000895d */ /* 0x004fea0003900000 */
[----:B------:R-:W2:Y:S02]  /*8aa0*/  @!P0 SYNCS.PHASECHK.TRANS64 P0, [R0+URZ], R3 ;  /* 0x00000003000085a7 */ /* 0x000ea400080010ff */
[----:B--2---:R-:W-:Y:S05]  /*8ab0*/  @!P0 BRA `(.L_x_139) ;  /* 0xfffffffc00f08947 */ /* 0x004fea000383ffff */
[----:B------:R-:W-:Y:S05]  /*8ac0*/  BRA `(.L_x_140) ;  /* 0xffffffa400d47947 */ /* 0x000fea000383ffff */
.L_x_50:
[----:B------:R-:W-:-:S07]  /*8ad0*/  MOV R0, UR5 ;  /* 0x0000000500007c02 */ /* 0x000fce0008000f00 */
.L_x_141:
[----:B-1----:R1:W2:Y:S02]  /*8ae0*/  SYNCS.PHASECHK.TRANS64.TRYWAIT P0, [R0+URZ], R3 ;  /* 0x00000003000075a7 */ /* 0x0022a400080011ff */
[----:B--2---:R-:W-:Y:S05]  /*8af0*/  @!P0 NANOSLEEP.SYNCS 0x989680 ;  /* 0x009896800000895d */ /* 0x004fea0003900000 */
[----:B------:R-:W2:Y:S02]  /*8b00*/  @!P0 SYNCS.PHASECHK.TRANS64 P0, [R0+URZ], R3 ;  /* 0x00000003000085a7 */ /* 0x000ea400080010ff */
[----:B--2---:R-:W-:Y:S05]  /*8b10*/  @!P0 BRA `(.L_x_141) ;  /* 0xfffffffc00f08947 */ /* 0x004fea000383ffff */
[----:B------:R-:W-:Y:S05]  /*8b20*/  BRA `(.L_x_142) ;  /* 0xffffffa400e07947 */ /* 0x000fea000383ffff */
.L_x_51:
[----:B------:R-:W-:-:S07]  /*8b30*/  MOV R0, UR5 ;  /* 0x0000000500007c02 */ /* 0x000fce0008000f00 */
.L_x_143:
[----:B-1----:R1:W2:Y:S02]  /*8b40*/  SYNCS.PHASECHK.TRANS64.TRYWAIT P0, [R0+URZ], R3 ;  /* 0x00000003000075a7 */ /* 0x0022a400080011ff */
[----:B--2---:R-:W-:Y:S05]  /*8b50*/  @!P0 NANOSLEEP.SYNCS 0x989680 ;  /* 0x009896800000895d */ /* 0x004fea0003900000 */
[----:B------:R-:W2:Y:S02]  /*8b60*/  @!P0 SYNCS.PHASECHK.TRANS64 P0, [R0+URZ], R3 ;  /* 0x00000003000085a7 */ /* 0x000ea400080010ff */
[----:B--2---:R-:W-:Y:S05]  /*8b70*/  @!P0 BRA `(.L_x_143) ;  /* 0xfffffffc00f08947 */ /* 0x004fea000383ffff */
[----:B------:R-:W-:Y:S05]  /*8b80*/  BRA `(.L_x_144) ;  /* 0xffffffa400ec7947 */ /* 0x000fea000383ffff */
.L_x_52:
[----:B------:R-:W-:-:S07]  /*8b90*/  MOV R0, UR5 ;  /* 0x0000000500007c02 */ /* 0x000fce0008000f00 */
.L_x_145:
[----:B-1----:R1:W2:Y:S02]  /*8ba0*/  SYNCS.PHASECHK.TRANS64.TRYWAIT P0, [R0+URZ], R3 ;  /* 0x00000003000075a7 */ /* 0x0022a400080011ff */
[----:B--2---:R-:W-:Y:S05]  /*8bb0*/  @!P0 NANOSLEEP.SYNCS 0x989680 ;  /* 0x009896800000895d */ /* 0x004fea0003900000 */
[----:B------:R-:W2:Y:S02]  /*8bc0*/  @!P0 SYNCS.PHASECHK.TRANS64 P0, [R0+URZ], R3 ;  /* 0x00000003000085a7 */ /* 0x000ea400080010ff */
[----:B--2---:R-:W-:Y:S05]  /*8bd0*/  @!P0 BRA `(.L_x_145) ;  /* 0xfffffffc00f08947 */ /* 0x004fea000383ffff */
[----:B------:R-:W-:Y:S05]  /*8be0*/  BRA `(.L_x_146) ;  /* 0xffffffa400f87947 */ /* 0x000fea000383ffff */
.L_x_53:
[----:B------:R-:W-:-:S07]  /*8bf0*/  MOV R0, UR5 ;  /* 0x0000000500007c02 */ /* 0x000fce0008000f00 */
.L_x_147:
[----:B-1----:R1:W2:Y:S02]  /*8c00*/  SYNCS.PHASECHK.TRANS64.TRYWAIT P0, [R0+URZ], R3 ;  /* 0x00000003000075a7 */ /* 0x0022a400080011ff */
[----:B--2---:R-:W-:Y:S05]  /*8c10*/  @!P0 NANOSLEEP.SYNCS 0x989680 ;  /* 0x009896800000895d */ /* 0x004fea0003900000 */
[----:B------:R-:W2:Y:S02]  /*8c20*/  @!P0 SYNCS.PHASECHK.TRANS64 P0, [R0+URZ], R3 ;  /* 0x00000003000085a7 */ /* 0x000ea400080010ff */
[----:B--2---:R-:W-:Y:S05]  /*8c30*/  @!P0 BRA `(.L_x_147) ;  /* 0xfffffffc00f08947 */ /* 0x004fea000383ffff */
[----:B------:R-:W-:Y:S05]  /*8c40*/  BRA `(.L_x_148) ;  /* 0xffffffa800047947 */ /* 0x000fea000383ffff */
.L_x_54:
[----:B------:R-:W-:-:S07]  /*8c50*/  MOV R0, UR5 ;  /* 0x0000000500007c02 */ /* 0x000fce0008000f00 */
.L_x_149:
[----:B-1----:R1:W2:Y:S02]  /*8c60*/  SYNCS.PHASECHK.TRANS64.TRYWAIT P0, [R0+URZ], R3 ;  /* 0x00000003000075a7 */ /* 0x0022a400080011ff */
[----:B--2---:R-:W-:Y:S05]  /*8c70*/  @!P0 NANOSLEEP.SYNCS 0x989680 ;  /* 0x009896800000895d */ /* 0x004fea0003900000 */
[----:B------:R-:W2:Y:S02]  /*8c80*/  @!P0 SYNCS.PHASECHK.TRANS64 P0, [R0+URZ], R3 ;  /* 0x00000003000085a7 */ /* 0x000ea400080010ff */
[----:B--2---:R-:W-:Y:S05]  /*8c90*/  @!P0 BRA `(.L_x_149) ;  /* 0xfffffffc00f08947 */ /* 0x004fea000383ffff */
[----:B------:R-:W-:Y:S05]  /*8ca0*/  BRA `(.L_x_150) ;  /* 0xffffffa800107947 */ /* 0x000fea000383ffff */
.L_x_55:
[----:B------:R-:W-:-:S07]  /*8cb0*/  MOV R0, UR5 ;  /* 0x0000000500007c02 */ /* 0x000fce0008000f00 */
.L_x_151:
[----:B-1----:R1:W2:Y:S02]  /*8cc0*/  SYNCS.PHASECHK.TRANS64.TRYWAIT P0, [R0+URZ], R3 ;  /* 0x00000003000075a7 */ /* 0x0022a400080011ff */
[----:B--2---:R-:W-:Y:S05]  /*8cd0*/  @!P0 NANOSLEEP.SYNCS 0x989680 ;  /* 0x009896800000895d */ /* 0x004fea0003900000 */
[----:B------:R-:W2:Y:S02]  /*8ce0*/  @!P0 SYNCS.PHASECHK.TRANS64 P0, [R0+URZ], R3 ;  /* 0x00000003000085a7 */ /* 0x000ea400080010ff */
[----:B--2---:R-:W-:Y:S05]  /*8cf0*/  @!P0 BRA `(.L_x_151) ;  /* 0xfffffffc00f08947 */ /* 0x004fea000383ffff */
[----:B------:R-:W-:Y:S05]  /*8d00*/  BRA `(.L_x_152) ;  /* 0xffffffa8001c7947 */ /* 0x000fea000383ffff */
.L_x_56:
[----:B------:R-:W-:-:S07]  /*8d10*/  MOV R0, UR5 ;  /* 0x0000000500007c02 */ /* 0x000fce0008000f00 */
.L_x_153:
[----:B-1----:R1:W2:Y:S02]  /*8d20*/  SYNCS.PHASECHK.TRANS64.TRYWAIT P0, [R0+URZ], R3 ;  /* 0x00000003000075a7 */ /* 0x0022a400080011ff */
[----:B--2---:R-:W-:Y:S05]  /*8d30*/  @!P0 NANOSLEEP.SYNCS 0x989680 ;  /* 0x009896800000895d */ /* 0x004fea0003900000 */
[----:B------:R-:W2:Y:S02]  /*8d40*/  @!P0 SYNCS.PHASECHK.TRANS64 P0, [R0+URZ], R3 ;  /* 0x00000003000085a7 */ /* 0x000ea400080010ff */
[----:B--2---:R-:W-:Y:S05]  /*8d50*/  @!P0 BRA `(.L_x_153) ;  /* 0xfffffffc00f08947 */ /* 0x004fea000383ffff */
[----:B------:R-:W-:Y:S05]  /*8d60*/  BRA `(.L_x_154) ;  /* 0xffffffa800287947 */ /* 0x000fea000383ffff */
.L_x_59:
[----:B------:R-:W-:-:S07]  /*8d70*/  MOV R4, UR4 ;  /* 0x0000000400047c02 */ /* 0x000fce0008000f00 */
.L_x_155:
[----:B--2---:R2:W3:Y:S02]  /*8d80*/  SYNCS.PHASECHK.TRANS64.TRYWAIT P1, [R4+URZ+0x148], R7 ;  /* 0x00014807040075a7 */ /* 0x0044e400080211ff */
[----:B---3--:R-:W-:Y:S05]  /*8d90*/  @!P1 NANOSLEEP.SYNCS 0x989680 ;  /* 0x009896800000995d */ /* 0x008fea0003900000 */
[----:B------:R-:W3:Y:S02]  /*8da0*/  @!P1 SYNCS.PHASECHK.TRANS64 P1, [R4+URZ+0x148], R7 ;  /* 0x00014807040095a7 */ /* 0x000ee400080210ff */
[----:B---3--:R-:W-:Y:S05]  /*8db0*/  @!P1 BRA `(.L_x_155) ;  /* 0xfffffffc00f09947 */ /* 0x008fea000383ffff */
[----:B------:R-:W-:Y:S05]  /*8dc0*/  BRA `(.L_x_156) ;  /* 0xffffffa800947947 */ /* 0x000fea000383ffff */
.L_x_60:
[----:B--2---:R-:W-:-:S07]  /*8dd0*/  MOV R4, UR4 ;  /* 0x0000000400047c02 */ /* 0x004fce0008000f00 */
.L_x_157:
[----:B--2---:R2:W3:Y:S02]  /*8de0*/  SYNCS.PHASECHK.TRANS64.TRYWAIT P1, [R4+URZ+0x140], R5 ;  /* 0x00014005040075a7 */ /* 0x0044e400080211ff */
[----:B---3--:R-:W-:Y:S05]  /*8df0*/  @!P1 NANOSLEEP.SYNCS 0x989680 ;  /* 0x009896800000995d */ /* 0x008fea0003900000 */
[----:B------:R-:W3:Y:S02]  /*8e00*/  @!P1 SYNCS.PHASECHK.TRANS64 P1, [R4+URZ+0x140], R5 ;  /* 0x00014005040095a7 */ /* 0x000ee400080210ff */
[----:B---3--:R-:W-:Y:S05]  /*8e10*/  @!P1 BRA `(.L_x_157) ;  /* 0xfffffffc00f09947 */ /* 0x008fea000383ffff */
[----:B------:R-:W-:Y:S05]  /*8e20*/  BRA `(.L_x_158) ;  /* 0xffffffa8009c7947 */ /* 0x000fea000383ffff */
.L_x_68:
[----:B------:R-:W-:-:S07]  /*8e30*/  MOV R0, UR18 ;  /* 0x0000001200007c02 */ /* 0x000fce0008000f00 */
.L_x_159:
[----:B-1----:R1:W2:Y:S02]  /*8e40*/  SYNCS.PHASECHK.TRANS64.TRYWAIT P0, [R0+URZ+0x140], R5 ;  /* 0x00014005000075a7 */ /* 0x0022a400080011ff */
[----:B--2---:R-:W-:Y:S05]  /*8e50*/  @!P0 NANOSLEEP.SYNCS 0x989680 ;  /* 0x009896800000895d */ /* 0x004fea0003900000 */
[----:B------:R-:W2:Y:S02]  /*8e60*/  @!P0 SYNCS.PHASECHK.TRANS64 P0, [R0+URZ+0x140], R5 ;  /* 0x00014005000085a7 */ /* 0x000ea400080010ff */
[----:B--2---:R-:W-:Y:S05]  /*8e70*/  @!P0 BRA `(.L_x_159) ;  /* 0xfffffffc00f08947 */ /* 0x004fea000383ffff */
[----:B------:R-:W-:Y:S05]  /*8e80*/  BRA `(.L_x_160) ;  /* 0xffffffb000207947 */ /* 0x000fea000383ffff */
.L_x_69:
[----:B------:R-:W-:-:S07]  /*8e90*/  MOV R5, UR23 ;  /* 0x0000001700057c02 */ /* 0x000fce0008000f00 */
.L_x_161:
[----:B-1----:R1:W2:Y:S02]  /*8ea0*/  SYNCS.PHASECHK.TRANS64.TRYWAIT P0, [R5+URZ+0x160], R0 ;  /* 0x00016000050075a7 */ /* 0x0022a400080011ff */
[----:B--2---:R-:W-:Y:S05]  /*8eb0*/  @!P0 NANOSLEEP.SYNCS 0x989680 ;  /* 0x009896800000895d */ /* 0x004fea0003900000 */
[----:B------:R-:W2:Y:S02]  /*8ec0*/  @!P0 SYNCS.PHASECHK.TRANS64 P0, [R5+URZ+0x160], R0 ;  /* 0x00016000050085a7 */ /* 0x000ea400080010ff */
[----:B--2---:R-:W-:Y:S05]  /*8ed0*/  @!P0 BRA `(.L_x_161) ;  /* 0xfffffffc00f08947 */ /* 0x004fea000383ffff */
[----:B------:R-:W-:Y:S05]  /*8ee0*/  BRA `(.L_x_162) ;  /* 0xffffffb0003c7947 */ /* 0x000fea000383ffff */
.L_x_72:
[----:B-1----:R-:W-:Y:S07]  /*8ef0*/  MOV R0, UR16 ;  /* 0x0000001000007c02 */ /* 0x002fee0008000f00 */
.L_x_163:
[----:B-1----:R1:W2:Y:S02]  /*8f00*/  SYNCS.PHASECHK.TRANS64.TRYWAIT P0, [R0+URZ], R5 ;  /* 0x00000005000075a7 */ /* 0x0022a400080011ff */
[----:B--2---:R-:W-:Y:S05]  /*8f10*/  @!P0 NANOSLEEP.SYNCS 0x989680 ;  /* 0x009896800000895d */ /* 0x004fea0003900000 */
[----:B------:R-:W2:Y:S02]  /*8f20*/  @!P0 SYNCS.PHASECHK.TRANS64 P0, [R0+URZ], R5 ;  /* 0x00000005000085a7 */ /* 0x000ea400080010ff */
[----:B--2---:R-:W-:Y:S05]  /*8f30*/  @!P0 BRA `(.L_x_163) ;  /* 0xfffffffc00f08947 */ /* 0x004fea000383ffff */
[----:B------:R-:W-:Y:S05]  /*8f40*/  BRA `(.L_x_71) ;  /* 0xffffffb000607947 */ /* 0x000fea000383ffff */
.L_x_75:
[----:B------:R-:W-:-:S07]  /*8f50*/  MOV R0, UR4 ;  /* 0x0000000400007c02 */ /* 0x000fce0008000f00 */
.L_x_164:
[----:B-1----:R1:W3:Y:S02]  /*8f60*/  SYNCS.PHASECHK.TRANS64.TRYWAIT P0, [R0+URZ], R3 ;  /* 0x00000003000075a7 */ /* 0x0022e400080011ff */
[----:B---3--:R-:W-:Y:S05]  /*8f70*/  @!P0 NANOSLEEP.SYNCS 0x989680 ;  /* 0x009896800000895d */ /* 0x008fea0003900000 */
[----:B------:R-:W3:Y:S02]  /*8f80*/  @!P0 SYNCS.PHASECHK.TRANS64 P0, [R0+URZ], R3 ;  /* 0x00000003000085a7 */ /* 0x000ee400080010ff */
[----:B---3--:R-:W-:Y:S05]  /*8f90*/  @!P0 BRA `(.L_x_164) ;  /* 0xfffffffc00f08947 */ /* 0x008fea000383ffff */
[----:B------:R-:W-:Y:S05]  /*8fa0*/  BRA `(.L_x_165) ;  /* 0xffffffb4002c7947 */ /* 0x000fea000383ffff */
.L_x_76:
[----:B------:R-:W-:-:S07]  /*8fb0*/  MOV R0, UR4 ;  /* 0x0000000400007c02 */ /* 0x000fce0008000f00 */
.L_x_166:
[----:B-1----:R1:W2:Y:S02]  /*8fc0*/  SYNCS.PHASECHK.TRANS64.TRYWAIT P0, [R0+URZ], R3 ;  /* 0x00000003000075a7 */ /* 0x0022a400080011ff */
[----:B--2---:R-:W-:Y:S05]  /*8fd0*/  @!P0 NANOSLEEP.SYNCS 0x989680 ;  /* 0x009896800000895d */ /* 0x004fea0003900000 */
[----:B------:R-:W2:Y:S02]  /*8fe0*/  @!P0 SYNCS.PHASECHK.TRANS64 P0, [R0+URZ], R3 ;  /* 0x00000003000085a7 */ /* 0x000ea400080010ff */
[----:B--2---:R-:W-:Y:S05]  /*8ff0*/  @!P0 BRA `(.L_x_166) ;  /* 0xfffffffc00f08947 */ /* 0x004fea000383ffff */
[----:B------:R-:W-:Y:S05]  /*9000*/  BRA `(.L_x_167) ;  /* 0xffffffb400387947 */ /* 0x000fea000383ffff */
.L_x_81:
[----:B------:R-:W-:Y:S07]  /*9010*/  MOV R0, UR22 ;  /* 0x0000001600007c02 */ /* 0x000fee0008000f00 */
.L_x_168:
[----:B-1----:R1:W2:Y:S02]  /*9020*/  SYNCS.PHASECHK.TRANS64.TRYWAIT P0, [R0+URZ+0x140], R5 ;  /* 0x00014005000075a7 */ /* 0x0022a400080011ff */
[----:B--2---:R-:W-:Y:S05]  /*9030*/  @!P0 NANOSLEEP.SYNCS 0x989680 ;  /* 0x009896800000895d */ /* 0x004fea0003900000 */
[----:B------:R-:W2:Y:S02]  /*9040*/  @!P0 SYNCS.PHASECHK.TRANS64 P0, [R0+URZ+0x140], R5 ;  /* 0x00014005000085a7 */ /* 0x000ea400080010ff */
[----:B--2---:R-:W-:Y:S05]  /*9050*/  @!P0 BRA `(.L_x_168) ;  /* 0xfffffffc00f08947 */ /* 0x004fea000383ffff */
[----:B------:R-:W-:Y:S05]  /*9060*/  BRA `(.L_x_169) ;  /* 0xffffffb800807947 */ /* 0x000fea000383ffff */
.L_x_84:
[----:B------:R-:W-:Y:S07]  /*9070*/  MOV R0, UR22 ;  /* 0x0000001600007c02 */ /* 0x000fee0008000f00 */
.L_x_170:
[----:B-1----:R1:W2:Y:S02]  /*9080*/  SYNCS.PHASECHK.TRANS64.TRYWAIT P2, [R0+URZ+0x138], R11 ;  /* 0x0001380b000075a7 */ /* 0x0022a400080411ff */
[----:B--2---:R-:W-:Y:S05]  /*9090*/  @!P2 NANOSLEEP.SYNCS 0x989680 ;  /* 0x009896800000a95d */ /* 0x004fea0003900000 */
[----:B------:R-:W2:Y:S02]  /*90a0*/  @!P2 SYNCS.PHASECHK.TRANS64 P2, [R0+URZ+0x138], R11 ;  /* 0x0001380b0000a5a7 */ /* 0x000ea400080410ff */
[----:B--2---:R-:W-:Y:S05]  /*90b0*/  @!P2 BRA `(.L_x_170) ;  /* 0xfffffffc00f0a947 */ /* 0x004fea000383ffff */
[----:B------:R-:W-:Y:S05]  /*90c0*/  BRA `(.L_x_83) ;  /* 0xffffffbc00e47947 */ /* 0x000fea000383ffff */
.L_x_87:
[----:B------:R-:W-:Y:S07]  /*90d0*/  MOV R2, UR22 ;  /* 0x0000001600027c02 */ /* 0x000fee0008000f00 */
.L_x_171:
[----:B-1----:R1:W2:Y:S02]  /*90e0*/  SYNCS.PHASECHK.TRANS64.TRYWAIT P1, [R2+URZ+0x120], R9 ;  /* 0x00012009020075a7 */ /* 0x0022a400080211ff */
[----:B--2---:R-:W-:Y:S05]  /*90f0*/  @!P1 NANOSLEEP.SYNCS 0x989680 ;  /* 0x009896800000995d */ /* 0x004fea0003900000 */
[----:B------:R-:W2:Y:S02]  /*9100*/  @!P1 SYNCS.PHASECHK.TRANS64 P1, [R2+URZ+0x120], R9 ;  /* 0x00012009020095a7 */ /* 0x000ea400080210ff */
[----:B--2---:R-:W-:Y:S05]  /*9110*/  @!P1 BRA `(.L_x_171) ;  /* 0xfffffffc00f09947 */ /* 0x004fea000383ffff */
[----:B------:R-:W-:Y:S05]  /*9120*/  BRA `(.L_x_172) ;  /* 0xffffffc000987947 */ /* 0x000fea000383ffff */
.L_x_88:
[----:B------:R-:W-:Y:S07]  /*9130*/  MOV R0, UR22 ;  /* 0x0000001600007c02 */ /* 0x000fee0008000f00 */
.L_x_173:
[----:B-1----:R1:W2:Y:S02]  /*9140*/  SYNCS.PHASECHK.TRANS64.TRYWAIT P0, [R0+URZ+0x128], R9 ;  /* 0x00012809000075a7 */ /* 0x0022a400080011ff */
[----:B--2---:R-:W-:Y:S05]  /*9150*/  @!P0 NANOSLEEP.SYNCS 0x989680 ;  /* 0x009896800000895d */ /* 0x004fea0003900000 */
[----:B------:R-:W2:Y:S02]  /*9160*/  @!P0 SYNCS.PHASECHK.TRANS64 P0, [R0+URZ+0x128], R9 ;  /* 0x00012809000085a7 */ /* 0x000ea400080010ff */
[----:B--2---:R-:W-:Y:S05]  /*9170*/  @!P0 BRA `(.L_x_173) ;  /* 0xfffffffc00f08947 */ /* 0x004fea000383ffff */
[----:B------:R-:W-:Y:S05]  /*9180*/  BRA `(.L_x_174) ;  /* 0xffffffc000e07947 */ /* 0x000fea000383ffff */
.L_x_90:
[----:B------:R-:W-:-:S07]  /*9190*/  MOV R0, UR22 ;  /* 0x0000001600007c02 */ /* 0x000fce0008000f00 */
.L_x_175:
[----:B-1----:R1:W2:Y:S02]  /*91a0*/  SYNCS.PHASECHK.TRANS64.TRYWAIT P0, [R0+URZ+0x120], R3 ;  /* 0x00012003000075a7 */ /* 0x0022a400080011ff */
[----:B--2---:R-:W-:Y:S05]  /*91b0*/  @!P0 NANOSLEEP.SYNCS 0x989680 ;  /* 0x009896800000895d */ /* 0x004fea0003900000 */
[----:B------:R-:W2:Y:S02]  /*91c0*/  @!P0 SYNCS.PHASECHK.TRANS64 P0, [R0+URZ+0x120], R3 ;  /* 0x00012003000085a7 */ /* 0x000ea400080010ff */
[----:B--2---:R-:W-:Y:S05]  /*91d0*/  @!P0 BRA `(.L_x_175) ;  /* 0xfffffffc00f08947 */ /* 0x004fea000383ffff */
[----:B------:R-:W-:Y:S05]  /*91e0*/  BRA `(.L_x_176) ;  /* 0xffffffc4004c7947 */ /* 0x000fea000383ffff */
.L_x_92:
[----:B------:R-:W-:Y:S07]  /*91f0*/  MOV R0, UR49 ;  /* 0x0000003100007c02 */ /* 0x000fee0008000f00 */
.L_x_177:
[----:B-1----:R1:W2:Y:S02]  /*9200*/  SYNCS.PHASECHK.TRANS64.TRYWAIT P0, [R0+URZ+0x140], R3 ;  /* 0x00014003000075a7 */ /* 0x0022a400080011ff */
[----:B--2---:R-:W-:Y:S05]  /*9210*/  @!P0 NANOSLEEP.SYNCS 0x989680 ;  /* 0x009896800000895d */ /* 0x004fea0003900000 */
[----:B------:R-:W2:Y:S02]  /*9220*/  @!P0 SYNCS.PHASECHK.TRANS64 P0, [R0+URZ+0x140], R3 ;  /* 0x00014003000085a7 */ /* 0x000ea400080010ff */
[----:B--2---:R-:W-:Y:S05]  /*9230*/  @!P0 BRA `(.L_x_177) ;  /* 0xfffffffc00f08947 */ /* 0x004fea000383ffff */
[----:B------:R-:W-:Y:S05]  /*9240*/  BRA `(.L_x_178) ;  /* 0xffffffc800287947 */ /* 0x000fea000383ffff */
.L_x_103:
[----:B---3--:R3:W4:Y:S02]  /*9250*/  SYNCS.PHASECHK.TRANS64.TRYWAIT P1, [R0+URZ+0x110], R3 ;  /* 0x00011003000075a7 */ /* 0x00872400080211ff */
[----:B----4-:R-:W-:Y:S05]  /*9260*/  @!P1 NANOSLEEP.SYNCS 0x989680 ;  /* 0x009896800000995d */ /* 0x010fea0003900000 */
[----:B------:R-:W4:Y:S02]  /*9270*/  @!P1 SYNCS.PHASECHK.TRANS64 P1, [R0+URZ+0x110], R3 ;  /* 0x00011003000095a7 */ /* 0x000f2400080210ff */
[----:B----4-:R-:W-:Y:S05]  /*9280*/  @!P1 BRA `(.L_x_103) ;  /* 0xfffffffc00f09947 */ /* 0x010fea000383ffff */
[----:B------:R-:W-:Y:S05]  /*9290*/  BRA `(.L_x_102) ;  /* 0xffffffd800047947 */ /* 0x000fea000383ffff */
.L_x_105:
[----:B--2---:R2:W1:Y:S02]  /*92a0*/  SYNCS.PHASECHK.TRANS64.TRYWAIT P0, [R113+URZ+0x150], R4 ;  /* 0x00015004710075a7 */ /* 0x00446400080011ff */
[----:B-1----:R-:W-:Y:S05]  /*92b0*/  @!P0 NANOSLEEP.SYNCS 0x989680 ;  /* 0x009896800000895d */ /* 0x002fea0003900000 */
[----:B------:R-:W1:Y:S02]  /*92c0*/  @!P0 SYNCS.PHASECHK.TRANS64 P0, [R113+URZ+0x150], R4 ;  /* 0x00015004710085a7 */ /* 0x000e6400080010ff */
[----:B-1----:R-:W-:Y:S05]  /*92d0*/  @!P0 BRA `(.L_x_105) ;  /* 0xfffffffc00f08947 */ /* 0x002fea000383ffff */
[----:B------:R-:W-:Y:S05]  /*92e0*/  BRA `(.L_x_104) ;  /* 0xffffffd800547947 */ /* 0x000fea000383ffff */
.L_x_114:
[----:B---3--:R3:W4:Y:S02]  /*92f0*/  SYNCS.PHASECHK.TRANS64.TRYWAIT P0, [R121+URZ+0x110], R4 ;  /* 0x00011004790075a7 */ /* 0x00872400080011ff */
[----:B----4-:R-:W-:Y:S05]  /*9300*/  @!P0 NANOSLEEP.SYNCS 0x989680 ;  /* 0x009896800000895d */ /* 0x010fea0003900000 */
[----:B------:R-:W4:Y:S02]  /*9310*/  @!P0 SYNCS.PHASECHK.TRANS64 P0, [R121+URZ+0x110], R4 ;  /* 0x00011004790085a7 */ /* 0x000f2400080010ff */
[----:B----4-:R-:W-:Y:S05]  /*9320*/  @!P0 BRA `(.L_x_114) ;  /* 0xfffffffc00f08947 */ /* 0x010fea000383ffff */
[----:B------:R-:W-:Y:S05]  /*9330*/  BRA `(.L_x_113) ;  /* 0xffffffe4005c7947 */ /* 0x000fea000383ffff */
        .weak           $__internal_0_$__cuda_sm10x_tcgen05_guardrail_trap_col_being_dealloced_not_returned_by_alloc
        .type           $__internal_0_$__cuda_sm10x_tcgen05_guardrail_trap_col_being_dealloced_not_returned_by_alloc,@function
        .size           $__internal_0_$__cuda_sm10x_tcgen05_guardrail_trap_col_being_dealloced_not_returned_by_alloc,($__internal_1_$__cuda_sm10x_tcgen05_guardrail_trap_phase_invalid_during_alloc - $__internal_0_$__cuda_sm10x_tcgen05_guardrail_trap_col_being_dealloced_not_returned_by_alloc)
$__internal_0_$__cuda_sm10x_tcgen05_guardrail_trap_col_being_dealloced_not_returned_by_alloc:
[----:B------:R-:W-:Y:S05]  /*9340*/  BPT.TRAP 0x1 ;  /* 0x000000040000795c */ /* 0x000fea0000300000 */
[----:B------:R-:W-:-:S04]  /*9350*/  HFMA2 R3, -RZ, RZ, 0, 0 ;  /* 0x00000000ff037431 */ /* 0x000fc800000001ff */
[----:B------:R-:W-:Y:S05]  /*9360*/  RET.REL.NODEC R2 `(_ZN7cutlass13device_kernelINS_4conv6kernel13ConvUniversalINS1_16ConvProblemShapeILNS1_8OperatorE0ELi3EEENS1_10collective14CollectiveConvINS1_47MainloopSm100TmaUmmaWarpSpecializedImplicitGemmILS5_0ELi17ELi3ELi1ELi2EN4cute5tupleIJNSA_1CILi2EEENSC_ILi1EEESE_EEEEENSB_IJNSC_ILi64EEENSC_ILi128EEENSB_IJSH_EEEEEENS_12float_e4m3_tESL_NSA_8TiledMMAINSA_8MMA_AtomIJNSA_10MMA_TraitsINSA_19SM100_MMA_F8F6F4_SSEJSL_SL_fSH_SI_NSA_17integral_constantINSA_4UMMA5MajorELSS_0EEEST_NSQ_INSR_7ScaleInELSU_0EEESV_EEEEEENSA_6LayoutINSB_IJSE_SE_SE_EEENSB_IJNSC_ILi0EEES10_S10_EEEEENSB_IJNSA_10UnderscoreES13_S13_EEEEENS7_6detail27Sm100ImplicitGemmTileTraitsINSA_20SM90_TMA_LOAD_IM2COLENSA_14ComposedLayoutINSA_7SwizzleILi2ELi4ELi3EEENSA_18smem_ptr_flag_bitsILi8EEENSY_INSB_IJNSC_ILi8EEESH_EEENSB_IJSH_SE_EEEEEEEvEENS17_INSA_23SM90_TMA_LOAD_MULTICASTES1I_vEEEENS_8epilogue10collective18CollectiveEpilogueINS1N_23Sm100TmaWarpSpecializedILi2ELi2ELi32ELb0ELb0EEEJSK_NSB_IJNSY_ISH_SE_EES1S_EEESL_NSB_IJNSB_IJllllEEESE_S10_EEESL_S1V_NS1N_6fusion15FusionCallbacksIS1R_NS1W_17LinearCombinationISL_fSL_fLNS_15FloatRoundStyleE2EEESK_S1T_JEEENSA_5SM1004TMEM4LOAD26SM100_TMEM_LOAD_16dp32b32xES18_S1I_NSA_39AutoVectorizingCopyWithAssumedAlignmentILi128EEENSA_21SM90_TMA_STORE_IM2COLES1I_S27_S27_EEEvvEEEEvNT_6ParamsE) ;  /* 0xffffff6c02247950 */ /* 0x000fea0003c3ffff */
        .weak           $__internal_1_$__cuda_sm10x_tcgen05_guardrail_trap_phase_invalid_during_alloc
        .type           $__internal_1_$__cuda_sm10x_tcgen05_guardrail_trap_phase_invalid_during_alloc,@function
        .size           $__internal_1_$__cuda_sm10x_tcgen05_guardrail_trap_phase_invalid_during_alloc,($__internal_2_$__cuda_sm10x_tcgen05_guardrail_trap_unallocated_columns_being_dealloced - $__internal_1_$__cuda_sm10x_tcgen05_guardrail_trap_phase_invalid_during_alloc)
$__internal_1_$__cuda_sm10x_tcgen05_guardrail_trap_phase_invalid_during_alloc:
[----:B------:R-:W-:Y:S05]  /*9370*/  BPT.TRAP 0x1 ;  /* 0x000000040000795c */ /* 0x000fea0000300000 */
[----:B------:R-:W-:-:S04]  /*9380*/  MOV R3, 0x0 ;  /* 0x0000000000037802 */ /* 0x000fc80000000f00 */
[----:B------:R-:W-:Y:S05]  /*9390*/  RET.REL.NODEC R2 `(_ZN7cutlass13device_kernelINS_4conv6kernel13ConvUniversalINS1_16ConvProblemShapeILNS1_8OperatorE0ELi3EEENS1_10collective14CollectiveConvINS1_47MainloopSm100TmaUmmaWarpSpecializedImplicitGemmILS5_0ELi17ELi3ELi1ELi2EN4cute5tupleIJNSA_1CILi2EEENSC_ILi1EEESE_EEEEENSB_IJNSC_ILi64EEENSC_ILi128EEENSB_IJSH_EEEEEENS_12float_e4m3_tESL_NSA_8TiledMMAINSA_8MMA_AtomIJNSA_10MMA_TraitsINSA_19SM100_MMA_F8F6F4_SSEJSL_SL_fSH_SI_NSA_17integral_constantINSA_4UMMA5MajorELSS_0EEEST_NSQ_INSR_7ScaleInELSU_0EEESV_EEEEEENSA_6LayoutINSB_IJSE_SE_SE_EEENSB_IJNSC_ILi0EEES10_S10_EEEEENSB_IJNSA_10UnderscoreES13_S13_EEEEENS7_6detail27Sm100ImplicitGemmTileTraitsINSA_20SM90_TMA_LOAD_IM2COLENSA_14ComposedLayoutINSA_7SwizzleILi2ELi4ELi3EEENSA_18smem_ptr_flag_bitsILi8EEENSY_INSB_IJNSC_ILi8EEESH_EEENSB_IJSH_SE_EEEEEEEvEENS17_INSA_23SM90_TMA_LOAD_MULTICASTES1I_vEEEENS_8epilogue10collective18CollectiveEpilogueINS1N_23Sm100TmaWarpSpecializedILi2ELi2ELi32ELb0ELb0EEEJSK_NSB_IJNSY_ISH_SE_EES1S_EEESL_NSB_IJNSB_IJllllEEESE_S10_EEESL_S1V_NS1N_6fusion15FusionCallbacksIS1R_NS1W_17LinearCombinationISL_fSL_fLNS_15FloatRoundStyleE2EEESK_S1T_JEEENSA_5SM1004TMEM4LOAD26SM100_TMEM_LOAD_16dp32b32xES18_S1I_NSA_39AutoVectorizingCopyWithAssumedAlignmentILi128EEENSA_21SM90_TMA_STORE_IM2COLES1I_S27_S27_EEEvvEEEEvNT_6ParamsE) ;  /* 0xffffff6c02187950 */ /* 0x000fea0003c3ffff */
        .weak           $__internal_2_$__cuda_sm10x_tcgen05_guardrail_trap_unallocated_columns_being_dealloced
        .type           $__internal_2_$__cuda_sm10x_tcgen05_guardrail_trap_unallocated_columns_being_dealloced,@function
        .size           $__internal_2_$__cuda_sm10x_tcgen05_guardrail_trap_unallocated_columns_being_dealloced,(.L_x_180 - $__internal_2_$__cuda_sm10x_tcgen05_guardrail_trap_unallocated_columns_being_dealloced)
$__internal_2_$__cuda_sm10x_tcgen05_guardrail_trap_unallocated_columns_being_dealloced:
[----:B------:R-:W-:Y:S05]  /*93a0*/  BPT.TRAP 0x1 ;  /* 0x000000040000795c */ /* 0x000fea0000300000 */
[----:B------:R-:W-:-:S04]  /*93b0*/  HFMA2 R3, -RZ, RZ, 0, 0 ;  /* 0x00000000ff037431 */ /* 0x000fc800000001ff */
[----:B------:R-:W-:Y:S05]  /*93c0*/  RET.REL.NODEC R2 `(_ZN7cutlass13device_kernelINS_4conv6kernel13ConvUniversalINS1_16ConvProblemShapeILNS1_8OperatorE0ELi3EEENS1_10collective14CollectiveConvINS1_47MainloopSm100TmaUmmaWarpSpecializedImplicitGemmILS5_0ELi17ELi3ELi1ELi2EN4cute5tupleIJNSA_1CILi2EEENSC_ILi1EEESE_EEEEENSB_IJNSC_ILi64EEENSC_ILi128EEENSB_IJSH_EEEEEENS_12float_e4m3_tESL_NSA_8TiledMMAINSA_8MMA_AtomIJNSA_10MMA_TraitsINSA_19SM100_MMA_F8F6F4_SSEJSL_SL_fSH_SI_NSA_17integral_constantINSA_4UMMA5MajorELSS_0EEEST_NSQ_INSR_7ScaleInELSU_0EEESV_EEEEEENSA_6LayoutINSB_IJSE_SE_SE_EEENSB_IJNSC_ILi0EEES10_S10_EEEEENSB_IJNSA_10UnderscoreES13_S13_EEEEENS7_6detail27Sm100ImplicitGemmTileTraitsINSA_20SM90_TMA_LOAD_IM2COLENSA_14ComposedLayoutINSA_7SwizzleILi2ELi4ELi3EEENSA_18smem_ptr_flag_bitsILi8EEENSY_INSB_IJNSC_ILi8EEESH_EEENSB_IJSH_SE_EEEEEEEvEENS17_INSA_23SM90_TMA_LOAD_MULTICASTES1I_vEEEENS_8epilogue10collective18CollectiveEpilogueINS1N_23Sm100TmaWarpSpecializedILi2ELi2ELi32ELb0ELb0EEEJSK_NSB_IJNSY_ISH_SE_EES1S_EEESL_NSB_IJNSB_IJllllEEESE_S10_EEESL_S1V_NS1N_6fusion15FusionCallbacksIS1R_NS1W_17LinearCombinationISL_fSL_fLNS_15FloatRoundStyleE2EEESK_S1T_JEEENSA_5SM1004TMEM4LOAD26SM100_TMEM_LOAD_16dp32b32xES18_S1I_NSA_39AutoVectorizingCopyWithAssumedAlignmentILi128EEENSA_21SM90_TMA_STORE_IM2COLES1I_S27_S27_EEEvvEEEEvNT_6ParamsE) ;  /* 0xffffff6c020c7950 */ /* 0x000fea0003c3ffff */
.L_x_179:
[----:B------:R-:W-:-:S00]  /*93d0*/  BRA `(.L_x_179) ;  /* 0xfffffffc00fc7947 */ /* 0x000fc0000383ffff */
[----:B------:R-:W-:-:S00]  /*93e0*/  NOP ;  /* 0x0000000000007918 */ /* 0x000fc00000000000 */
        /* <DEDUP_REMOVED lines=9> */
.L_x_180:


//--------------------- .nv.global.init           --------------------------
	.section	.nv.global.init,"aw",@progbits
.nv.global.init:
	.type		$str$29,@object
	.size		$str$29,($str$30 - $str$29)
$str$29:
        /*0000*/ 	.byte	0x28, 0x61, 0x64, 0x64, 0x72, 0x65, 0x73, 0x73, 0x20, 0x26, 0x20, 0x6d, 0x61, 0x73, 0x6b, 0x29
        /*0010*/ 	.byte	0x20, 0x3d, 0x3d, 0x20, 0x30, 0x00
	.type		$str$30,@object
	.size		$str$30,($str$28 - $str$30)
$str$30:
        /*0016*/ 	.byte	0x2f, 0x74, 0x6d, 0x70, 0x2f, 0x63, 0x75, 0x74, 0x6c, 0x61, 0x73, 0x73, 0x5f, 0x73, 0x77, 0x65
        /*0026*/ 	.byte	0x65, 0x70, 0x5f, 0x73, 0x72, 0x63, 0x2f, 0x69, 0x6e, 0x63, 0x6c, 0x75, 0x64, 0x65, 0x2f, 0x63
        /*0036*/ 	.byte	0x75, 0x74, 0x65, 0x2f, 0x70, 0x6f, 0x69, 0x6e, 0x74, 0x65, 0x72, 0x5f, 0x66, 0x6c, 0x61, 0x67
        /*0046*/ 	.byte	0x67, 0x65, 0x64, 0x2e, 0x68, 0x70, 0x70, 0x00
	.type		$str$28,@object
	.size		$str$28,($str$27 - $str$28)
$str$28:
        /*004e*/ 	.byte	0x2f, 0x74, 0x6d, 0x70, 0x2f, 0x63, 0x75, 0x74, 0x6c, 0x61, 0x73, 0x73, 0x5f, 0x73, 0x77, 0x65
        /*005e*/ 	.byte	0x65, 0x70, 0x5f, 0x73, 0x72, 0x63, 0x2f, 0x69, 0x6e, 0x63, 0x6c, 0x75, 0x64, 0x65, 0x2f, 0x63
        /*006e*/ 	.byte	0x75, 0x74, 0x65, 0x2f, 0x61, 0x74, 0x6f, 0x6d, 0x2f, 0x63, 0x6f, 0x70, 0x79, 0x5f, 0x74, 0x72
        /*007e*/ 	.byte	0x61, 0x69, 0x74, 0x73, 0x5f, 0x73, 0x6d, 0x31, 0x30, 0x30, 0x2e, 0x68, 0x70, 0x70, 0x00
	.type		$str$27,@object
	.size		$str$27,(__unnamed_1 - $str$27)
$str$27:
        /*008d*/ 	.byte	0x28, 0x28, 0x75, 0x69, 0x6e, 0x74, 0x33, 0x32, 0x5f, 0x74, 0x28, 0x74, 0x68, 0x72, 0x65, 0x61
        /*009d*/ 	.byte	0x64, 0x49, 0x64, 0x78, 0x2e, 0x78, 0x29, 0x20, 0x2f, 0x20, 0x33, 0x32, 0x29, 0x20, 0x25, 0x20
        /*00ad*/ 	.byte	0x34, 0x29, 0x20, 0x3d, 0x3d, 0x20, 0x28, 0x28, 0x28, 0x74, 0x6d, 0x65, 0x6d, 0x5f, 0x61, 0x64
        /*00bd*/ 	.byte	0x64, 0x72, 0x20, 0x3e, 0x3e, 0x20, 0x31, 0x36, 0x29, 0x20, 0x2f, 0x20, 0x33, 0x32, 0x29, 0x20
        /*00cd*/ 	.byte	0x25, 0x20, 0x34, 0x29, 0x00
	.type		__unnamed_1,@object
	.size		__unnamed_1,(__unnamed_2 - __unnamed_1)
__unnamed_1:
        /*00d2*/ 	.byte	0x61, 0x75, 0x74, 0x6f, 0x20, 0x63, 0x75, 0x74, 0x65, 0x3a, 0x3a, 0x61, 0x73, 0x5f, 0x70, 0x6f
        /* <DEDUP_REMOVED lines=24> */
        /*0262*/ 	.byte	0x3c, 0x34, 0x30, 0x39, 0x36, 0x3e, 0x3e, 0x3e, 0x3e, 0x5d, 0x00
	.type		__unnamed_2,@object
	.size		__unnamed_2,(.L_2 - __unnamed_2)
__unnamed_2:
        /* <DEDUP_REMOVED lines=40> */
        /*04ed*/ 	.byte	0x74, 0x65, 0x3a, 0x3a, 0x43, 0x3c, 0x30, 0x3e, 0x3e, 0x3e, 0x3e, 0x5d, 0x00
.L_2:


//--------------------- .nv.shared._ZN7cutlass13device_kernelINS_4conv6kernel13ConvUniversalINS1_16ConvProblemShapeILNS1_8OperatorE0ELi3EEENS1_10collective14CollectiveConvINS1_47MainloopSm100TmaUmmaWarpSpecializedImplicitGemmILS5_0ELi17ELi3ELi1ELi2EN4cute5tupleIJNSA_1CILi2EEENSC_ILi1EEESE_EEEEENSB_IJNSC_ILi64EEENSC_ILi128EEENSB_IJSH_EEEEEENS_12float_e4m3_tESL_NSA_8TiledMMAINSA_8MMA_AtomIJNSA_10MMA_TraitsINSA_19SM100_MMA_F8F6F4_SSEJSL_SL_fSH_SI_NSA_17integral_constantINSA_4UMMA5MajorELSS_0EEEST_NSQ_INSR_7ScaleInELSU_0EEESV_EEEEEENSA_6LayoutINSB_IJSE_SE_SE_EEENSB_IJNSC_ILi0EEES10_S10_EEEEENSB_IJNSA_10UnderscoreES13_S13_EEEEENS7_6detail27Sm100ImplicitGemmTileTraitsINSA_20SM90_TMA_LOAD_IM2COLENSA_14ComposedLayoutINSA_7SwizzleILi2ELi4ELi3EEENSA_18smem_ptr_flag_bitsILi8EEENSY_INSB_IJNSC_ILi8EEESH_EEENSB_IJSH_SE_EEEEEEEvEENS17_INSA_23SM90_TMA_LOAD_MULTICASTES1I_vEEEENS_8epilogue10collective18CollectiveEpilogueINS1N_23Sm100TmaWarpSpecializedILi2ELi2ELi32ELb0ELb0EEEJSK_NSB_IJNSY_ISH_SE_EES1S_EEESL_NSB_IJNSB_IJllllEEESE_S10_EEESL_S1V_NS1N_6fusion15FusionCallbacksIS1R_NS1W_17LinearCombinationISL_fSL_fLNS_15FloatRoundStyleE2EEESK_S1T_JEEENSA_5SM1004TMEM4LOAD26SM100_TMEM_LOAD_16dp32b32xES18_S1I_NSA_39AutoVectorizingCopyWithAssumedAlignmentILi128EEENSA_21SM90_TMA_STORE_IM2COLES1I_S27_S27_EEEvvEEEEvNT_6ParamsE --------------------------
	.section	.nv.shared._ZN7cutlass13device_kernelINS_4conv6kernel13ConvUniversalINS1_16ConvProblemShapeILNS1_8OperatorE0ELi3EEENS1_10collective14CollectiveConvINS1_47MainloopSm100TmaUmmaWarpSpecializedImplicitGemmILS5_0ELi17ELi3ELi1ELi2EN4cute5tupleIJNSA_1CILi2EEENSC_ILi1EEESE_EEEEENSB_IJNSC_ILi64EEENSC_ILi128EEENSB_IJSH_EEEEEENS_12float_e4m3_tESL_NSA_8TiledMMAINSA_8MMA_AtomIJNSA_10MMA_TraitsINSA_19SM100_MMA_F8F6F4_SSEJSL_SL_fSH_SI_NSA_17integral_constantINSA_4UMMA5MajorELSS_0EEEST_NSQ_INSR_7ScaleInELSU_0EEESV_EEEEEENSA_6LayoutINSB_IJSE_SE_SE_EEENSB_IJNSC_ILi0EEES10_S10_EEEEENSB_IJNSA_10UnderscoreES13_S13_EEEEENS7_6detail27Sm100ImplicitGemmTileTraitsINSA_20SM90_TMA_LOAD_IM2COLENSA_14ComposedLayoutINSA_7SwizzleILi2ELi4ELi3EEENSA_18smem_ptr_flag_bitsILi8EEENSY_INSB_IJNSC_ILi8EEESH_EEENSB_IJSH_SE_EEEEEEEvEENS17_INSA_23SM90_TMA_LOAD_MULTICASTES1I_vEEEENS_8epilogue10collective18CollectiveEpilogueINS1N_23Sm100TmaWarpSpecializedILi2ELi2ELi32ELb0ELb0EEEJSK_NSB_IJNSY_ISH_SE_EES1S_EEESL_NSB_IJNSB_IJllllEEESE_S10_EEESL_S1V_NS1N_6fusion15FusionCallbacksIS1R_NS1W_17LinearCombinationISL_fSL_fLNS_15FloatRoundStyleE2EEESK_S1T_JEEENSA_5SM1004TMEM4LOAD26SM100_TMEM_LOAD_16dp32b32xES18_S1I_NSA_39AutoVectorizingCopyWithAssumedAlignmentILi128EEENSA_21SM90_TMA_STORE_IM2COLES1I_S27_S27_EEEvvEEEEvNT_6ParamsE,"aw",@nobits
	.sectionflags	@""
	.align	16
	.zero		1024


//--------------------- .nv.shared.reserved.0     --------------------------
	.section	.nv.shared.reserved.0,"aw",@nobits
	.weak		__nv_reservedSMEM_offset_0_alias
	.size		__nv_reservedSMEM_offset_0_alias, 0, 64
	.other		__nv_reservedSMEM_offset_0_alias,@"STO_CUDA_RESERVED_SHARED STV_DEFAULT"
__nv_reservedSMEM_offset_0_alias:
	.zero		0
.nv.shared.reserved.0:
	.zero		64
	.weak		__nv_reservedSMEM_tcgen05_partition
	.type		__nv_reservedSMEM_tcgen05_partition,@object
	.size		__nv_reservedSMEM_tcgen05_partition,(.L_0 - __nv_reservedSMEM_tcgen05_partition)
__nv_reservedSMEM_tcgen05_partition:
	.zero		32
.L_0:


//--------------------- .nv.global                --------------------------
	.section	.nv.global,"aw",@nobits
.nv.global:
	.type		_ZN39_INTERNAL_21adbf4a_4_k_cu_444523b3_33274cute1_E,@object
	.size		_ZN39_INTERNAL_21adbf4a_4_k_cu_444523b3_33274cute1_E,(_ZN39_INTERNAL_21adbf4a_4_k_cu_444523b3_33274cuda3std3__45__cpo6cbeginE - _ZN39_INTERNAL_21adbf4a_4_k_cu_444523b3_33274cute1_E)
_ZN39_INTERNAL_21adbf4a_4_k_cu_444523b3_33274cute1_E:
	.zero		1
	.type		_ZN39_INTERNAL_21adbf4a_4_k_cu_444523b3_33274cuda3std3__45__cpo6cbeginE,@object
	.size		_ZN39_INTERNAL_21adbf4a_4_k_cu_444523b3_33274cuda3std3__45__cpo6cbeginE,(_ZN39_INTERNAL_21adbf4a_4_k_cu_444523b3_33274cuda3std3__48in_placeE - _ZN39_INTERNAL_21adbf4a_4_k_cu_444523b3_33274cuda3std3__45__cpo6cbeginE)
_ZN39_INTERNAL_21adbf4a_4_k_cu_444523b3_33274cuda3std3__45__cpo6cbeginE:
	.zero		1
	.type		_ZN39_INTERNAL_21adbf4a_4_k_cu_444523b3_33274cuda3std3__48in_placeE,@object
	.size		_ZN39_INTERNAL_21adbf4a_4_k_cu_444523b3_33274cuda3std3__48in_placeE,(_ZN39_INTERNAL_21adbf4a_4_k_cu_444523b3_33274cuda3std6ranges3__45__cpo9iter_moveE - _ZN39_INTERNAL_21adbf4a_4_k_cu_444523b3_33274cuda3std3__48in_placeE)
_ZN39_INTERNAL_21adbf4a_4_k_cu_444523b3_33274cuda3std3__48in_placeE:
	.zero		1
	.type		_ZN39_INTERNAL_21adbf4a_4_k_cu_444523b3_33274cuda3std6ranges3__45__cpo9iter_moveE,@object
	.size		_ZN39_INTERNAL_21adbf4a_4_k_cu_444523b3_33274cuda3std6ranges3__45__cpo9iter_moveE,(_ZN39_INTERNAL_21adbf4a_4_k_cu_444523b3_33274cuda3std3__45__cpo5beginE - _ZN39_INTERNAL_21adbf4a_4_k_cu_444523b3_33274cuda3std6ranges3__45__cpo9iter_moveE)
_ZN39_INTERNAL_21adbf4a_4_k_cu_444523b3_33274cuda3std6ranges3__45__cpo9iter_moveE:
	.zero		1
	.type		_ZN39_INTERNAL_21adbf4a_4_k_cu_444523b3_33274cuda3std3__45__cpo5beginE,@object
	.size		_ZN39_INTERNAL_21adbf4a_4_k_cu_444523b3_33274cuda3std3__45__cpo5beginE,(_ZN39_INTERNAL_21adbf4a_4_k_cu_444523b3_33274cuda3std3__441_GLOBAL__N__21adbf4a_4_k_cu_444523b3_33276ignoreE - _ZN39_INTERNAL_21adbf4a_4_k_cu_444523b3_33274cuda3std3__45__cpo5beginE)
_ZN39_INTERNAL_21adbf4a_4_k_cu_444523b3_33274cuda3std3__45__cpo5beginE:
	.zero		1
	.type		_ZN39_INTERNAL_21adbf4a_4_k_cu_444523b3_33274cuda3std3__441_GLOBAL__N__21adbf4a_4_k_cu_444523b3_33276ignoreE,@object
	.size		_ZN39_INTERNAL_21adbf4a_4_k_cu_444523b3_33274cuda3std3__441_GLOBAL__N__21adbf4a_4_k_cu_444523b3_33276ignoreE,(_ZN39_INTERNAL_21adbf4a_4_k_cu_444523b3_33274cute7productE - _ZN39_INTERNAL_21adbf4a_4_k_cu_444523b3_33274cuda3std3__441_GLOBAL__N__21adbf4a_4_k_cu_444523b3_33276ignoreE)
_ZN39_INTERNAL_21adbf4a_4_k_cu_444523b3_33274cuda3std3__441_GLOBAL__N__21adbf4a_4_k_cu_444523b3_33276ignoreE:
	.zero		1
	.type		_ZN39_INTERNAL_21adbf4a_4_k_cu_444523b3_33274cute7productE,@object
	.size		_ZN39_INTERNAL_21adbf4a_4_k_cu_444523b3_33274cute7productE,(_ZN39_INTERNAL_21adbf4a_4_k_cu_444523b3_33274cuda3std3__45__cpo3endE - _ZN39_INTERNAL_21adbf4a_4_k_cu_444523b3_33274cute7productE)
_ZN39_INTERNAL_21adbf4a_4_k_cu_444523b3_33274cute7productE:
	.zero		1
	.type		_ZN39_INTERNAL_21adbf4a_4_k_cu_444523b3_33274cuda3std3__45__cpo3endE,@object
	.size		_ZN39_INTERNAL_21adbf4a_4_k_cu_444523b3_33274cuda3std3__45__cpo3endE,(_ZN39_INTERNAL_21adbf4a_4_k_cu_444523b3_33274cuda3std3__419piecewise_constructE - _ZN39_INTERNAL_21adbf4a_4_k_cu_444523b3_33274cuda3std3__45__cpo3endE)
_ZN39_INTERNAL_21adbf4a_4_k_cu_444523b3_33274cuda3std3__45__cpo3endE:
	.zero		1
	.type		_ZN39_INTERNAL_21adbf4a_4_k_cu_444523b3_33274cuda3std3__419piecewise_constructE,@object
	.size		_ZN39_INTERNAL_21adbf4a_4_k_cu_444523b3_33274cuda3std3__419piecewise_constructE,(_ZN39_INTERNAL_21adbf4a_4_k_cu_444523b3_33274cuda3std3__45__cpo4cendE - _ZN39_INTERNAL_21adbf4a_4_k_cu_444523b3_33274cuda3std3__419piecewise_constructE)
_ZN39_INTERNAL_21adbf4a_4_k_cu_444523b3_33274cuda3std3__419piecewise_constructE:
	.zero		1
	.type		_ZN39_INTERNAL_21adbf4a_4_k_cu_444523b3_33274cuda3std3__45__cpo4cendE,@object
	.size		_ZN39_INTERNAL_21adbf4a_4_k_cu_444523b3_33274cuda3std3__45__cpo4cendE,(_ZN39_INTERNAL_21adbf4a_4_k_cu_444523b3_33274cuda3std6ranges3__45__cpo4swapE - _ZN39_INTERNAL_21adbf4a_4_k_cu_444523b3_33274cuda3std3__45__cpo4cendE)
_ZN39_INTERNAL_21adbf4a_4_k_cu_444523b3_33274cuda3std3__45__cpo4cendE:
	.zero		1
	.type		_ZN39_INTERNAL_21adbf4a_4_k_cu_444523b3_33274cuda3std6ranges3__45__cpo4swapE,@object
	.size		_ZN39_INTERNAL_21adbf4a_4_k_cu_444523b3_33274cuda3std6ranges3__45__cpo4swapE,(.L_10 - _ZN39_INTERNAL_21adbf4a_4_k_cu_444523b3_33274cuda3std6ranges3__45__cpo4swapE)
_ZN39_INTERNAL_21adbf4a_4_k_cu_444523b3_33274cuda3std6ranges3__45__cpo4swapE:
	.zero		1
.L_10:


//--------------------- .nv.constant0._ZN7cutlass13device_kernelINS_4conv6kernel13ConvUniversalINS1_16ConvProblemShapeILNS1_8OperatorE0ELi3EEENS1_10collective14CollectiveConvINS1_47MainloopSm100TmaUmmaWarpSpecializedImplicitGemmILS5_0ELi17ELi3ELi1ELi2EN4cute5tupleIJNSA_1CILi2EEENSC_ILi1EEESE_EEEEENSB_IJNSC_ILi64EEENSC_ILi128EEENSB_IJSH_EEEEEENS_12float_e4m3_tESL_NSA_8TiledMMAINSA_8MMA_AtomIJNSA_10MMA_TraitsINSA_19SM100_MMA_F8F6F4_SSEJSL_SL_fSH_SI_NSA_17integral_constantINSA_4UMMA5MajorELSS_0EEEST_NSQ_INSR_7ScaleInELSU_0EEESV_EEEEEENSA_6LayoutINSB_IJSE_SE_SE_EEENSB_IJNSC_ILi0EEES10_S10_EEEEENSB_IJNSA_10UnderscoreES13_S13_EEEEENS7_6detail27Sm100ImplicitGemmTileTraitsINSA_20SM90_TMA_LOAD_IM2COLENSA_14ComposedLayoutINSA_7SwizzleILi2ELi4ELi3EEENSA_18smem_ptr_flag_bitsILi8EEENSY_INSB_IJNSC_ILi8EEESH_EEENSB_IJSH_SE_EEEEEEEvEENS17_INSA_23SM90_TMA_LOAD_MULTICASTES1I_vEEEENS_8epilogue10collective18CollectiveEpilogueINS1N_23Sm100TmaWarpSpecializedILi2ELi2ELi32ELb0ELb0EEEJSK_NSB_IJNSY_ISH_SE_EES1S_EEESL_NSB_IJNSB_IJllllEEESE_S10_EEESL_S1V_NS1N_6fusion15FusionCallbacksIS1R_NS1W_17LinearCombinationISL_fSL_fLNS_15FloatRoundStyleE2EEESK_S1T_JEEENSA_5SM1004TMEM4LOAD26SM100_TMEM_LOAD_16dp32b32xES18_S1I_NSA_39AutoVectorizingCopyWithAssumedAlignmentILi128EEENSA_21SM90_TMA_STORE_IM2COLES1I_S27_S27_EEEvvEEEEvNT_6ParamsE --------------------------
	.section	.nv.constant0._ZN7cutlass13device_kernelINS_4conv6kernel13ConvUniversalINS1_16ConvProblemShapeILNS1_8OperatorE0ELi3EEENS1_10collective14CollectiveConvINS1_47MainloopSm100TmaUmmaWarpSpecializedImplicitGemmILS5_0ELi17ELi3ELi1ELi2EN4cute5tupleIJNSA_1CILi2EEENSC_ILi1EEESE_EEEEENSB_IJNSC_ILi64EEENSC_ILi128EEENSB_IJSH_EEEEEENS_12float_e4m3_tESL_NSA_8TiledMMAINSA_8MMA_AtomIJNSA_10MMA_TraitsINSA_19SM100_MMA_F8F6F4_SSEJSL_SL_fSH_SI_NSA_17integral_constantINSA_4UMMA5MajorELSS_0EEEST_NSQ_INSR_7ScaleInELSU_0EEESV_EEEEEENSA_6LayoutINSB_IJSE_SE_SE_EEENSB_IJNSC_ILi0EEES10_S10_EEEEENSB_IJNSA_10UnderscoreES13_S13_EEEEENS7_6detail27Sm100ImplicitGemmTileTraitsINSA_20SM90_TMA_LOAD_IM2COLENSA_14ComposedLayoutINSA_7SwizzleILi2ELi4ELi3EEENSA_18smem_ptr_flag_bitsILi8EEENSY_INSB_IJNSC_ILi8EEESH_EEENSB_IJSH_SE_EEEEEEEvEENS17_INSA_23SM90_TMA_LOAD_MULTICASTES1I_vEEEENS_8epilogue10collective18CollectiveEpilogueINS1N_23Sm100TmaWarpSpecializedILi2ELi2ELi32ELb0ELb0EEEJSK_NSB_IJNSY_ISH_SE_EES1S_EEESL_NSB_IJNSB_IJllllEEESE_S10_EEESL_S1V_NS1N_6fusion15FusionCallbacksIS1R_NS1W_17LinearCombinationISL_fSL_fLNS_15FloatRoundStyleE2EEESK_S1T_JEEENSA_5SM1004TMEM4LOAD26SM100_TMEM_LOAD_16dp32b32xES18_S1I_NSA_39AutoVectorizingCopyWithAssumedAlignmentILi128EEENSA_21SM90_TMA_STORE_IM2COLES1I_S27_S27_EEEvvEEEEvNT_6ParamsE,"a",@progbits
	.sectionflags	@""
	.align	4
.nv.constant0._ZN7cutlass13device_kernelINS_4conv6kernel13ConvUniversalINS1_16ConvProblemShapeILNS1_8OperatorE0ELi3EEENS1_10collective14CollectiveConvINS1_47MainloopSm100TmaUmmaWarpSpecializedImplicitGemmILS5_0ELi17ELi3ELi1ELi2EN4cute5tupleIJNSA_1CILi2EEENSC_ILi1EEESE_EEEEENSB_IJNSC_ILi64EEENSC_ILi128EEENSB_IJSH_EEEEEENS_12float_e4m3_tESL_NSA_8TiledMMAINSA_8MMA_AtomIJNSA_10MMA_TraitsINSA_19SM100_MMA_F8F6F4_SSEJSL_SL_fSH_SI_NSA_17integral_constantINSA_4UMMA5MajorELSS_0EEEST_NSQ_INSR_7ScaleInELSU_0EEESV_EEEEEENSA_6LayoutINSB_IJSE_SE_SE_EEENSB_IJNSC_ILi0EEES10_S10_EEEEENSB_IJNSA_10UnderscoreES13_S13_EEEEENS7_6detail27Sm100ImplicitGemmTileTraitsINSA_20SM90_TMA_LOAD_IM2COLENSA_14ComposedLayoutINSA_7SwizzleILi2ELi4ELi3EEENSA_18smem_ptr_flag_bitsILi8EEENSY_INSB_IJNSC_ILi8EEESH_EEENSB_IJSH_SE_EEEEEEEvEENS17_INSA_23SM90_TMA_LOAD_MULTICASTES1I_vEEEENS_8epilogue10collective18CollectiveEpilogueINS1N_23Sm100TmaWarpSpecializedILi2ELi2ELi32ELb0ELb0EEEJSK_NSB_IJNSY_ISH_SE_EES1S_EEESL_NSB_IJNSB_IJllllEEESE_S10_EEESL_S1V_NS1N_6fusion15FusionCallbacksIS1R_NS1W_17LinearCombinationISL_fSL_fLNS_15FloatRoundStyleE2EEESK_S1T_JEEENSA_5SM1004TMEM4LOAD26SM100_TMEM_LOAD_16dp32b32xES18_S1I_NSA_39AutoVectorizingCopyWithAssumedAlignmentILi128EEENSA_21SM90_TMA_STORE_IM2COLES1I_S27_S27_EEEvvEEEEvNT_6ParamsE:
	.zero		3200


//--------------------- SYMBOLS --------------------------

	.type		.nv.reservedSmem.offset0,@object
	.size		.nv.reservedSmem.offset0,0x4
	.type		.nv.reservedSmem.cap,@object
	.size		.nv.reservedSmem.cap,0x4
	.type		__assertfail,@function
